//
// Generated by NVIDIA NVVM Compiler
//
// Compiler Build ID: CL-36424714
// Cuda compilation tools, release 13.0, V13.0.88
// Based on NVVM 20.0.0
//

.version 9.0
.target sm_100
.address_size 64

	// .globl	_Z16intensityFeaturePKhPdS1_iii

.visible .entry _Z16intensityFeaturePKhPdS1_iii(
	.param .u64 .ptr .align 1 _Z16intensityFeaturePKhPdS1_iii_param_0,
	.param .u64 .ptr .align 1 _Z16intensityFeaturePKhPdS1_iii_param_1,
	.param .u64 .ptr .align 1 _Z16intensityFeaturePKhPdS1_iii_param_2,
	.param .u32 _Z16intensityFeaturePKhPdS1_iii_param_3,
	.param .u32 _Z16intensityFeaturePKhPdS1_iii_param_4,
	.param .u32 _Z16intensityFeaturePKhPdS1_iii_param_5
)
{
	.reg .pred 	%p<13>;
	.reg .b16 	%rs<17>;
	.reg .b32 	%r<109>;
	.reg .b64 	%rd<69>;
	.reg .b64 	%fd<79>;

	ld.param.u64 	%rd5, [_Z16intensityFeaturePKhPdS1_iii_param_0];
	ld.param.u64 	%rd6, [_Z16intensityFeaturePKhPdS1_iii_param_1];
	ld.param.u64 	%rd7, [_Z16intensityFeaturePKhPdS1_iii_param_2];
	ld.param.u32 	%r40, [_Z16intensityFeaturePKhPdS1_iii_param_3];
	ld.param.u32 	%r42, [_Z16intensityFeaturePKhPdS1_iii_param_4];
	ld.param.u32 	%r41, [_Z16intensityFeaturePKhPdS1_iii_param_5];
	cvta.to.global.u64 	%rd1, %rd7;
	cvta.to.global.u64 	%rd2, %rd6;
	cvta.to.global.u64 	%rd3, %rd5;
	mov.u32 	%r43, %ctaid.x;
	mov.u32 	%r44, %ntid.x;
	mov.u32 	%r45, %tid.x;
	mad.lo.s32 	%r46, %r43, %r44, %r45;
	mov.u32 	%r47, %ctaid.y;
	mov.u32 	%r48, %ntid.y;
	mov.u32 	%r49, %tid.y;
	mad.lo.s32 	%r50, %r47, %r48, %r49;
	sub.s32 	%r51, %r40, %r41;
	setp.lt.s32 	%p1, %r46, %r51;
	min.s32 	%r53, %r46, %r50;
	setp.ge.s32 	%p2, %r53, %r41;
	sub.s32 	%r54, %r42, %r41;
	setp.lt.s32 	%p3, %r50, %r54;
	and.pred  	%p4, %p1, %p3;
	and.pred  	%p5, %p4, %p2;
	@%p5 bra 	$L__BB0_2;
	cvt.s64.s32 	%rd61, %r46;
	mul.lo.s32 	%r86, %r40, %r50;
	cvt.s64.s32 	%rd62, %r86;
	add.s64 	%rd63, %rd62, %rd61;
	add.s64 	%rd64, %rd3, %rd63;
	ld.global.s8 	%rs16, [%rd64];
	cvt.rn.f64.s16 	%fd66, %rs16;
	shl.b64 	%rd65, %rd63, 3;
	add.s64 	%rd66, %rd2, %rd65;
	st.global.f64 	[%rd66], %fd66;
	add.s64 	%rd67, %rd1, %rd65;
	mov.b64 	%rd68, 0;
	st.global.u64 	[%rd67], %rd68;
	bra.uni 	$L__BB0_13;
$L__BB0_2:
	ld.param.u32 	%r87, [_Z16intensityFeaturePKhPdS1_iii_param_5];
	neg.s32 	%r3, %r87;
	setp.lt.s32 	%p6, %r87, 0;
	mov.f64 	%fd72, 0d0000000000000000;
	mov.f64 	%fd71, %fd72;
	@%p6 bra 	$L__BB0_12;
	ld.param.u32 	%r88, [_Z16intensityFeaturePKhPdS1_iii_param_5];
	sub.s32 	%r56, %r50, %r88;
	mul.lo.s32 	%r11, %r40, %r56;
	add.s32 	%r4, %r11, %r40;
	add.s32 	%r57, %r56, 2;
	mul.lo.s32 	%r5, %r40, %r57;
	add.s32 	%r58, %r56, 3;
	mul.lo.s32 	%r6, %r40, %r58;
	add.s32 	%r59, %r56, 4;
	mul.lo.s32 	%r7, %r40, %r59;
	add.s32 	%r60, %r56, 5;
	mul.lo.s32 	%r8, %r40, %r60;
	add.s32 	%r61, %r56, 6;
	mul.lo.s32 	%r9, %r40, %r61;
	add.s32 	%r62, %r56, 7;
	mul.lo.s32 	%r10, %r40, %r62;
	mov.f64 	%fd71, 0d0000000000000000;
	cvt.s64.s32 	%rd9, %r46;
	mov.u32 	%r95, %r3;
	mov.f64 	%fd72, %fd71;
$L__BB0_4:
	ld.param.u32 	%r89, [_Z16intensityFeaturePKhPdS1_iii_param_5];
	setp.lt.u32 	%p7, %r89, 4;
	cvt.s64.s32 	%rd8, %r95;
	add.s64 	%rd4, %rd8, %rd9;
	mov.u32 	%r106, %r3;
	@%p7 bra 	$L__BB0_7;
	ld.param.u32 	%r90, [_Z16intensityFeaturePKhPdS1_iii_param_5];
	shl.b32 	%r63, %r90, 1;
	and.b32  	%r64, %r63, -8;
	neg.s32 	%r104, %r64;
	mov.u32 	%r96, %r11;
	mov.u32 	%r97, %r10;
	mov.u32 	%r98, %r9;
	mov.u32 	%r99, %r8;
	mov.u32 	%r100, %r7;
	mov.u32 	%r101, %r6;
	mov.u32 	%r102, %r5;
	mov.u32 	%r103, %r4;
	mov.u32 	%r106, %r3;
$L__BB0_6:
	.pragma "nounroll";
	cvt.s64.s32 	%rd10, %r96;
	add.s64 	%rd11, %rd4, %rd10;
	add.s64 	%rd12, %rd3, %rd11;
	ld.global.u8 	%rs1, [%rd12];
	cvt.rn.f64.u16 	%fd23, %rs1;
	add.f64 	%fd24, %fd72, %fd23;
	fma.rn.f64 	%fd25, %fd23, %fd23, %fd71;
	cvt.s64.s32 	%rd13, %r103;
	add.s64 	%rd14, %rd4, %rd13;
	add.s64 	%rd15, %rd3, %rd14;
	ld.global.u8 	%rs2, [%rd15];
	cvt.rn.f64.u16 	%fd26, %rs2;
	add.f64 	%fd27, %fd24, %fd26;
	fma.rn.f64 	%fd28, %fd26, %fd26, %fd25;
	cvt.s64.s32 	%rd16, %r102;
	add.s64 	%rd17, %rd4, %rd16;
	add.s64 	%rd18, %rd3, %rd17;
	ld.global.u8 	%rs3, [%rd18];
	cvt.rn.f64.u16 	%fd29, %rs3;
	add.f64 	%fd30, %fd27, %fd29;
	fma.rn.f64 	%fd31, %fd29, %fd29, %fd28;
	cvt.s64.s32 	%rd19, %r101;
	add.s64 	%rd20, %rd4, %rd19;
	add.s64 	%rd21, %rd3, %rd20;
	ld.global.u8 	%rs4, [%rd21];
	cvt.rn.f64.u16 	%fd32, %rs4;
	add.f64 	%fd33, %fd30, %fd32;
	fma.rn.f64 	%fd34, %fd32, %fd32, %fd31;
	cvt.s64.s32 	%rd22, %r100;
	add.s64 	%rd23, %rd4, %rd22;
	add.s64 	%rd24, %rd3, %rd23;
	ld.global.u8 	%rs5, [%rd24];
	cvt.rn.f64.u16 	%fd35, %rs5;
	add.f64 	%fd36, %fd33, %fd35;
	fma.rn.f64 	%fd37, %fd35, %fd35, %fd34;
	cvt.s64.s32 	%rd25, %r99;
	add.s64 	%rd26, %rd4, %rd25;
	add.s64 	%rd27, %rd3, %rd26;
	ld.global.u8 	%rs6, [%rd27];
	cvt.rn.f64.u16 	%fd38, %rs6;
	add.f64 	%fd39, %fd36, %fd38;
	fma.rn.f64 	%fd40, %fd38, %fd38, %fd37;
	cvt.s64.s32 	%rd28, %r98;
	add.s64 	%rd29, %rd4, %rd28;
	add.s64 	%rd30, %rd3, %rd29;
	ld.global.u8 	%rs7, [%rd30];
	cvt.rn.f64.u16 	%fd41, %rs7;
	add.f64 	%fd42, %fd39, %fd41;
	fma.rn.f64 	%fd43, %fd41, %fd41, %fd40;
	cvt.s64.s32 	%rd31, %r97;
	add.s64 	%rd32, %rd4, %rd31;
	add.s64 	%rd33, %rd3, %rd32;
	ld.global.u8 	%rs8, [%rd33];
	cvt.rn.f64.u16 	%fd44, %rs8;
	add.f64 	%fd72, %fd42, %fd44;
	fma.rn.f64 	%fd71, %fd44, %fd44, %fd43;
	add.s32 	%r106, %r106, 8;
	add.s32 	%r104, %r104, 8;
	shl.b32 	%r65, %r40, 3;
	add.s32 	%r103, %r103, %r65;
	add.s32 	%r102, %r102, %r65;
	add.s32 	%r101, %r101, %r65;
	add.s32 	%r100, %r100, %r65;
	add.s32 	%r99, %r99, %r65;
	add.s32 	%r98, %r98, %r65;
	add.s32 	%r97, %r97, %r65;
	add.s32 	%r96, %r96, %r65;
	setp.ne.s32 	%p8, %r104, 0;
	@%p8 bra 	$L__BB0_6;
$L__BB0_7:
	ld.param.u32 	%r91, [_Z16intensityFeaturePKhPdS1_iii_param_5];
	shl.b32 	%r66, %r91, 1;
	and.b32  	%r67, %r66, 6;
	setp.lt.u32 	%p9, %r67, 3;
	@%p9 bra 	$L__BB0_9;
	add.s32 	%r68, %r106, %r50;
	mul.lo.s32 	%r69, %r68, %r40;
	cvt.s64.s32 	%rd34, %r69;
	add.s64 	%rd35, %rd4, %rd34;
	add.s64 	%rd36, %rd3, %rd35;
	ld.global.u8 	%rs9, [%rd36];
	cvt.rn.f64.u16 	%fd45, %rs9;
	add.f64 	%fd46, %fd72, %fd45;
	fma.rn.f64 	%fd47, %fd45, %fd45, %fd71;
	add.s32 	%r70, %r69, %r40;
	cvt.s64.s32 	%rd37, %r70;
	add.s64 	%rd38, %rd4, %rd37;
	add.s64 	%rd39, %rd3, %rd38;
	ld.global.u8 	%rs10, [%rd39];
	cvt.rn.f64.u16 	%fd48, %rs10;
	add.f64 	%fd49, %fd46, %fd48;
	fma.rn.f64 	%fd50, %fd48, %fd48, %fd47;
	add.s32 	%r71, %r68, 2;
	mul.lo.s32 	%r72, %r71, %r40;
	cvt.s64.s32 	%rd40, %r72;
	add.s64 	%rd41, %rd4, %rd40;
	add.s64 	%rd42, %rd3, %rd41;
	ld.global.u8 	%rs11, [%rd42];
	cvt.rn.f64.u16 	%fd51, %rs11;
	add.f64 	%fd52, %fd49, %fd51;
	fma.rn.f64 	%fd53, %fd51, %fd51, %fd50;
	add.s32 	%r73, %r68, 3;
	mul.lo.s32 	%r74, %r73, %r40;
	cvt.s64.s32 	%rd43, %r74;
	add.s64 	%rd44, %rd4, %rd43;
	add.s64 	%rd45, %rd3, %rd44;
	ld.global.u8 	%rs12, [%rd45];
	cvt.rn.f64.u16 	%fd54, %rs12;
	add.f64 	%fd72, %fd52, %fd54;
	fma.rn.f64 	%fd71, %fd54, %fd54, %fd53;
	add.s32 	%r106, %r106, 4;
$L__BB0_9:
	ld.param.u32 	%r92, [_Z16intensityFeaturePKhPdS1_iii_param_5];
	and.b32  	%r75, %r92, 1;
	setp.eq.b32 	%p10, %r75, 1;
	not.pred 	%p11, %p10;
	@%p11 bra 	$L__BB0_11;
	add.s32 	%r76, %r106, %r50;
	mul.lo.s32 	%r77, %r76, %r40;
	cvt.s64.s32 	%rd46, %r77;
	add.s64 	%rd47, %rd4, %rd46;
	add.s64 	%rd48, %rd3, %rd47;
	ld.global.u8 	%rs13, [%rd48];
	cvt.rn.f64.u16 	%fd55, %rs13;
	add.f64 	%fd56, %fd72, %fd55;
	fma.rn.f64 	%fd57, %fd55, %fd55, %fd71;
	add.s32 	%r78, %r77, %r40;
	cvt.s64.s32 	%rd49, %r78;
	add.s64 	%rd50, %rd4, %rd49;
	add.s64 	%rd51, %rd3, %rd50;
	ld.global.u8 	%rs14, [%rd51];
	cvt.rn.f64.u16 	%fd58, %rs14;
	add.f64 	%fd72, %fd56, %fd58;
	fma.rn.f64 	%fd71, %fd58, %fd58, %fd57;
	add.s32 	%r106, %r106, 2;
$L__BB0_11:
	ld.param.u32 	%r93, [_Z16intensityFeaturePKhPdS1_iii_param_5];
	add.s32 	%r79, %r106, %r50;
	mul.lo.s32 	%r80, %r79, %r40;
	cvt.s64.s32 	%rd52, %r80;
	add.s64 	%rd53, %rd4, %rd52;
	add.s64 	%rd54, %rd3, %rd53;
	ld.global.u8 	%rs15, [%rd54];
	cvt.rn.f64.u16 	%fd59, %rs15;
	add.f64 	%fd72, %fd72, %fd59;
	fma.rn.f64 	%fd71, %fd59, %fd59, %fd71;
	add.s32 	%r39, %r95, 1;
	setp.ne.s32 	%p12, %r95, %r93;
	mov.u32 	%r95, %r39;
	@%p12 bra 	$L__BB0_4;
$L__BB0_12:
	ld.param.u32 	%r94, [_Z16intensityFeaturePKhPdS1_iii_param_5];
	shl.b32 	%r81, %r94, 1;
	mad.lo.s32 	%r82, %r81, %r81, %r81;
	add.s32 	%r83, %r81, %r82;
	or.b32  	%r84, %r83, 1;
	cvt.rn.f64.u32 	%fd60, %r84;
	div.rn.f64 	%fd61, %fd72, %fd60;
	div.rn.f64 	%fd62, %fd71, %fd60;
	mul.f64 	%fd63, %fd61, %fd61;
	sub.f64 	%fd64, %fd62, %fd63;
	sqrt.rn.f64 	%fd65, %fd64;
	cvt.s64.s32 	%rd55, %r46;
	mul.lo.s32 	%r85, %r40, %r50;
	cvt.s64.s32 	%rd56, %r85;
	add.s64 	%rd57, %rd56, %rd55;
	shl.b64 	%rd58, %rd57, 3;
	add.s64 	%rd59, %rd2, %rd58;
	st.global.f64 	[%rd59], %fd61;
	add.s64 	%rd60, %rd1, %rd58;
	st.global.f64 	[%rd60], %fd65;
$L__BB0_13:
	ret;

}


// ===== COMPILED SASS (sm_100) =====

	.target	sm_100

	.elftype	@"ET_EXEC"


//--------------------- .note.nv.tkinfo           --------------------------
	.section	.note.nv.tkinfo,"",@"SHT_NOTE"
	.sectionflags	@"SHF_NOTE_NV_TKINFO"
	.tkinfo
        /*0018*/ 	.word	0x00000002
        /*0030*/ 	.string	""
        /*0030*/ 	.string	"ptxas"
        /*0030*/ 	.string	"Cuda compilation tools, release 13.0, V13.0.88"
        /*0030*/ 	.string	"Build cuda_13.0.r13.0/compiler.36424714_0"
        /*0030*/ 	.string	"-arch sm_100 -m 64 "



//--------------------- .note.nv.cuinfo           --------------------------
	.section	.note.nv.cuinfo,"",@"SHT_NOTE"
	.sectionflags	@"SHF_NOTE_NV_CUINFO"
        /*0018*/ 	.short	0x0002
        /*001a*/ 	.short	0x0064
        /*001c*/ 	.short	0x0082
	.zero		2


//--------------------- .nv.info                  --------------------------
	.section	.nv.info,"",@"SHT_CUDA_INFO"
	.align	4


	//----- nvinfo : EIATTR_REGCOUNT
	.align		4
        /*0000*/ 	.byte	0x04, 0x2f
        /*0002*/ 	.short	(.L_1 - .L_0)
	.align		4
.L_0:
        /*0004*/ 	.word	index@(_Z16intensityFeaturePKhPdS1_iii)
        /*0008*/ 	.word	0x00000020


	//----- nvinfo : EIATTR_FRAME_SIZE
	.align		4
.L_1:
        /*000c*/ 	.byte	0x04, 0x11
        /*000e*/ 	.short	(.L_3 - .L_2)
	.align		4
.L_2:
        /*0010*/ 	.word	index@($__internal_1_$__cuda_sm20_dsqrt_rn_f64_mediumpath_v1)
        /*0014*/ 	.word	0x00000000


	//----- nvinfo : EIATTR_FRAME_SIZE
	.align		4
.L_3:
        /*0018*/ 	.byte	0x04, 0x11
        /*001a*/ 	.short	(.L_5 - .L_4)
	.align		4
.L_4:
        /*001c*/ 	.word	index@($__internal_0_$__cuda_sm20_div_rn_f64_full)
        /*0020*/ 	.word	0x00000000


	//----- nvinfo : EIATTR_FRAME_SIZE
	.align		4
.L_5:
        /*0024*/ 	.byte	0x04, 0x11
        /*0026*/ 	.short	(.L_7 - .L_6)
	.align		4
.L_6:
        /*0028*/ 	.word	index@(_Z16intensityFeaturePKhPdS1_iii)
        /*002c*/ 	.word	0x00000000


	//----- nvinfo : EIATTR_MIN_STACK_SIZE
	.align		4
.L_7:
        /*0030*/ 	.byte	0x04, 0x12
        /*0032*/ 	.short	(.L_9 - .L_8)
	.align		4
.L_8:
        /*0034*/ 	.word	index@(_Z16intensityFeaturePKhPdS1_iii)
        /*0038*/ 	.word	0x00000000
.L_9:


//--------------------- .nv.compat                --------------------------
	.section	.nv.compat,"",@"SHT_CUDA_COMPAT_INFO"
	.align	4
        /*0000*/ 	.byte	0x02, 0x09, 0x00, 0x00, 0x02, 0x02, 0x01, 0x00, 0x02, 0x05, 0x05, 0x00, 0x03, 0x07, 0x01, 0x01
        /*0010*/ 	.byte	0x02, 0x03, 0x00, 0x00, 0x02, 0x06, 0x01, 0x00, 0x04, 0x0b, 0x08, 0x00, 0x01, 0x00, 0x00, 0x00
        /*0020*/ 	.byte	0x00, 0x00, 0x00, 0x00


//--------------------- .nv.info._Z16intensityFeaturePKhPdS1_iii --------------------------
	.section	.nv.info._Z16intensityFeaturePKhPdS1_iii,"",@"SHT_CUDA_INFO"
	.sectionflags	@""
	.align	4


	//----- nvinfo : EIATTR_CUDA_API_VERSION
	.align		4
        /*0000*/ 	.byte	0x04, 0x37
        /*0002*/ 	.short	(.L_11 - .L_10)
.L_10:
        /*0004*/ 	.word	0x00000082


	//----- nvinfo : EIATTR_KPARAM_INFO
	.align		4
.L_11:
        /*0008*/ 	.byte	0x04, 0x17
        /*000a*/ 	.short	(.L_13 - .L_12)
.L_12:
        /*000c*/ 	.word	0x00000000
        /*0010*/ 	.short	0x0005
        /*0012*/ 	.short	0x0020
        /*0014*/ 	.byte	0x00, 0xf0, 0x11, 0x00


	//----- nvinfo : EIATTR_KPARAM_INFO
	.align		4
.L_13:
        /*0018*/ 	.byte	0x04, 0x17
        /*001a*/ 	.short	(.L_15 - .L_14)
.L_14:
        /*001c*/ 	.word	0x00000000
        /*0020*/ 	.short	0x0004
        /*0022*/ 	.short	0x001c
        /*0024*/ 	.byte	0x00, 0xf0, 0x11, 0x00


	//----- nvinfo : EIATTR_KPARAM_INFO
	.align		4
.L_15:
        /*0028*/ 	.byte	0x04, 0x17
        /*002a*/ 	.short	(.L_17 - .L_16)
.L_16:
        /*002c*/ 	.word	0x00000000
        /*0030*/ 	.short	0x0003
        /*0032*/ 	.short	0x0018
        /*0034*/ 	.byte	0x00, 0xf0, 0x11, 0x00


	//----- nvinfo : EIATTR_KPARAM_INFO
	.align		4
.L_17:
        /*0038*/ 	.byte	0x04, 0x17
        /*003a*/ 	.short	(.L_19 - .L_18)
.L_18:
        /*003c*/ 	.word	0x00000000
        /*0040*/ 	.short	0x0002
        /*0042*/ 	.short	0x0010
        /*0044*/ 	.byte	0x00, 0xf5, 0x21, 0x00


	//----- nvinfo : EIATTR_KPARAM_INFO
	.align		4
.L_19:
        /*0048*/ 	.byte	0x04, 0x17
        /*004a*/ 	.short	(.L_21 - .L_20)
.L_20:
        /*004c*/ 	.word	0x00000000
        /*0050*/ 	.short	0x0001
        /*0052*/ 	.short	0x0008
        /*0054*/ 	.byte	0x00, 0xf5, 0x21, 0x00


	//----- nvinfo : EIATTR_KPARAM_INFO
	.align		4
.L_21:
        /*0058*/ 	.byte	0x04, 0x17
        /*005a*/ 	.short	(.L_23 - .L_22)
.L_22:
        /*005c*/ 	.word	0x00000000
        /*0060*/ 	.short	0x0000
        /*0062*/ 	.short	0x0000
        /*0064*/ 	.byte	0x00, 0xf5, 0x21, 0x00


	//----- nvinfo : EIATTR_SPARSE_MMA_MASK
	.align		4
.L_23:
        /*0068*/ 	.byte	0x03, 0x50
        /*006a*/ 	.short	0x0000


	//----- nvinfo : EIATTR_MAXREG_COUNT
	.align		4
        /*006c*/ 	.byte	0x03, 0x1b
        /*006e*/ 	.short	0x00ff


	//----- nvinfo : EIATTR_MERCURY_ISA_VERSION
	.align		4
        /*0070*/ 	.byte	0x03, 0x5f
        /*0072*/ 	.short	0x0101


	//----- nvinfo : EIATTR_VRC_CTA_INIT_COUNT
	.align		4
        /*0074*/ 	.byte	0x02, 0x4a
	.zero		1
	.zero		1


	//----- nvinfo : EIATTR_EXIT_INSTR_OFFSETS
	.align		4
        /*0078*/ 	.byte	0x04, 0x1c
        /*007a*/ 	.short	(.L_25 - .L_24)


	//   ....[0]....
.L_24:
        /*007c*/ 	.word	0x00000260


	//   ....[1]....
        /*0080*/ 	.word	0x00001400


	//----- nvinfo : EIATTR_CRS_STACK_SIZE
	.align		4
.L_25:
        /*0084*/ 	.byte	0x04, 0x1e
        /*0086*/ 	.short	(.L_27 - .L_26)
.L_26:
        /*0088*/ 	.word	0x00000000


	//----- nvinfo : EIATTR_CBANK_PARAM_SIZE
	.align		4
.L_27:
        /*008c*/ 	.byte	0x03, 0x19
        /*008e*/ 	.short	0x0024


	//----- nvinfo : EIATTR_PARAM_CBANK
	.align		4
        /*0090*/ 	.byte	0x04, 0x0a
        /*0092*/ 	.short	(.L_29 - .L_28)
	.align		4
.L_28:
        /*0094*/ 	.word	index@(.nv.constant0._Z16intensityFeaturePKhPdS1_iii)
        /*0098*/ 	.short	0x0380
        /*009a*/ 	.short	0x0024


	//----- nvinfo : EIATTR_SW_WAR
	.align		4
.L_29:
        /*009c*/ 	.byte	0x04, 0x36
        /*009e*/ 	.short	(.L_31 - .L_30)
.L_30:
        /*00a0*/ 	.word	0x00000008
.L_31:


//--------------------- .nv.callgraph             --------------------------
	.section	.nv.callgraph,"",@"SHT_CUDA_CALLGRAPH"
	.align	4
	.sectionentsize	8
	.align		4
        /*0000*/ 	.word	0x00000000
	.align		4
        /*0004*/ 	.word	0xffffffff
	.align		4
        /*0008*/ 	.word	0x00000000
	.align		4
        /*000c*/ 	.word	0xfffffffe
	.align		4
        /*0010*/ 	.word	0x00000000
	.align		4
        /*0014*/ 	.word	0xfffffffd
	.align		4
        /*0018*/ 	.word	0x00000000
	.align		4
        /*001c*/ 	.word	0xfffffffc


//--------------------- .text._Z16intensityFeaturePKhPdS1_iii --------------------------
	.section	.text._Z16intensityFeaturePKhPdS1_iii,"ax",@progbits
	.align	128
        .global         _Z16intensityFeaturePKhPdS1_iii
        .type           _Z16intensityFeaturePKhPdS1_iii,@function
        .size           _Z16intensityFeaturePKhPdS1_iii,(.L_x_24 - _Z16intensityFeaturePKhPdS1_iii)
        .other          _Z16intensityFeaturePKhPdS1_iii,@"STO_CUDA_ENTRY STV_DEFAULT"
_Z16intensityFeaturePKhPdS1_iii:
.text._Z16intensityFeaturePKhPdS1_iii:
[----:B------:R-:W-:Y:S01]  /*0000*/  LDC R1, c[0x0][0x37c] ;  /* 0x0000df00ff017b82 */ /* 0x000fe20000000800 */
[----:B------:R-:W0:Y:S07]  /*0010*/  S2R R3, SR_TID.X ;  /* 0x0000000000037919 */ /* 0x000e2e0000002100 */
[----:B------:R-:W0:Y:S01]  /*0020*/  S2UR UR4, SR_CTAID.X ;  /* 0x00000000000479c3 */ /* 0x000e220000002500 */
[----:B------:R-:W1:Y:S01]  /*0030*/  LDCU UR6, c[0x0][0x3a0] ;  /* 0x00007400ff0677ac */ /* 0x000e620008000800 */
[----:B------:R-:W2:Y:S01]  /*0040*/  S2R R5, SR_TID.Y ;  /* 0x0000000000057919 */ /* 0x000ea20000002200 */
[----:B------:R-:W3:Y:S05]  /*0050*/  LDCU.64 UR12, c[0x0][0x398] ;  /* 0x00007300ff0c77ac */ /* 0x000eea0008000a00 */
[----:B------:R-:W0:Y:S01]  /*0060*/  LDC R2, c[0x0][0x360] ;  /* 0x0000d800ff027b82 */ /* 0x000e220000000800 */
[----:B------:R-:W4:Y:S07]  /*0070*/  LDCU.64 UR8, c[0x0][0x358] ;  /* 0x00006b00ff0877ac */ /* 0x000f2e0008000a00 */
[----:B------:R-:W2:Y:S01]  /*0080*/  S2UR UR5, SR_CTAID.Y ;  /* 0x00000000000579c3 */ /* 0x000ea20000002600 */
[----:B-1----:R-:W-:-:S07]  /*0090*/  IMAD.U32 R0, RZ, RZ, UR6 ;  /* 0x00000006ff007e24 */ /* 0x002fce000f8e00ff */
[----:B------:R-:W2:Y:S01]  /*00a0*/  LDC R4, c[0x0][0x364] ;  /* 0x0000d900ff047b82 */ /* 0x000ea20000000800 */
[----:B0-----:R-:W-:Y:S02]  /*00b0*/  IMAD R2, R2, UR4, R3 ;  /* 0x0000000402027c24 */ /* 0x001fe4000f8e0203 */
[----:B--2---:R-:W-:Y:S01]  /*00c0*/  IMAD R3, R4, UR5, R5 ;  /* 0x0000000504037c24 */ /* 0x004fe2000f8e0205 */
[C---:B---3--:R-:W-:Y:S02]  /*00d0*/  IADD3 R4, PT, PT, -R0.reuse, UR13, RZ ;  /* 0x0000000d00047c10 */ /* 0x048fe4000fffe1ff */
[----:B------:R-:W-:Y:S02]  /*00e0*/  IADD3 R5, PT, PT, -R0, UR12, RZ ;  /* 0x0000000c00057c10 */ /* 0x000fe4000fffe1ff */
[----:B------:R-:W-:Y:S02]  /*00f0*/  ISETP.GE.AND P0, PT, R3, R4, PT ;  /* 0x000000040300720c */ /* 0x000fe40003f06270 */
[----:B------:R-:W-:-:S02]  /*0100*/  VIMNMX R7, PT, PT, R2, R3, PT ;  /* 0x0000000302077248 */ /* 0x000fc40003fe0100 */
[----:B------:R-:W-:Y:S02]  /*0110*/  ISETP.LT.AND P0, PT, R2, R5, !P0 ;  /* 0x000000050200720c */ /* 0x000fe40004701270 */
[----:B------:R-:W-:-:S13]  /*0120*/  ISETP.GE.AND P1, PT, R7, R0, PT ;  /* 0x000000000700720c */ /* 0x000fda0003f26270 */
[----:B----4-:R-:W-:Y:S05]  /*0130*/  @P0 BRA P1, `(.L_x_0) ;  /* 0x00000000004c0947 */ /* 0x010fea0000800000 */
[----:B------:R-:W0:Y:S01]  /*0140*/  LDCU.128 UR4, c[0x0][0x380] ;  /* 0x00007000ff0477ac */ /* 0x000e220008000c00 */
[----:B------:R-:W-:-:S05]  /*0150*/  IMAD R3, R3, UR12, RZ ;  /* 0x0000000c03037c24 */ /* 0x000fca000f8e02ff */
[----:B------:R-:W-:Y:S02]  /*0160*/  SHF.R.S32.HI R5, RZ, 0x1f, R3 ;  /* 0x0000001fff057819 */ /* 0x000fe40000011403 */
[----:B------:R-:W-:-:S04]  /*0170*/  IADD3 R0, P0, PT, R2, R3, RZ ;  /* 0x0000000302007210 */ /* 0x000fc80007f1e0ff */
[----:B------:R-:W-:Y:S02]  /*0180*/  LEA.HI.X.SX32 R7, R2, R5, 0x1, P0 ;  /* 0x0000000502077211 */ /* 0x000fe400000f0eff */
[----:B0-----:R-:W-:-:S04]  /*0190*/  IADD3 R4, P0, PT, R0, UR4, RZ ;  /* 0x0000000400047c10 */ /* 0x001fc8000ff1e0ff */
[----:B------:R-:W-:Y:S01]  /*01a0*/  IADD3.X R5, PT, PT, R7, UR5, RZ, P0, !PT ;  /* 0x0000000507057c10 */ /* 0x000fe200087fe4ff */
[----:B------:R-:W0:Y:S04]  /*01b0*/  LDCU.64 UR4, c[0x0][0x390] ;  /* 0x00007200ff0477ac */ /* 0x000e280008000a00 */
[----:B------:R-:W2:Y:S01]  /*01c0*/  LDG.E.S8 R2, desc[UR8][R4.64] ;  /* 0x0000000804027981 */ /* 0x000ea2000c1e1300 */
[C---:B------:R-:W-:Y:S01]  /*01d0*/  IMAD.SHL.U32 R8, R0.reuse, 0x8, RZ ;  /* 0x0000000800087824 */ /* 0x040fe200078e00ff */
[----:B------:R-:W-:-:S04]  /*01e0*/  SHF.L.U64.HI R0, R0, 0x3, R7 ;  /* 0x0000000300007819 */ /* 0x000fc80000010207 */
[----:B------:R-:W-:-:S04]  /*01f0*/  IADD3 R6, P0, PT, R8, UR6, RZ ;  /* 0x0000000608067c10 */ /* 0x000fc8000ff1e0ff */
[----:B------:R-:W-:Y:S02]  /*0200*/  IADD3.X R7, PT, PT, R0, UR7, RZ, P0, !PT ;  /* 0x0000000700077c10 */ /* 0x000fe400087fe4ff */
[----:B0-----:R-:W-:-:S04]  /*0210*/  IADD3 R8, P1, PT, R8, UR4, RZ ;  /* 0x0000000408087c10 */ /* 0x001fc8000ff3e0ff */
[----:B------:R-:W-:Y:S01]  /*0220*/  IADD3.X R9, PT, PT, R0, UR5, RZ, P1, !PT ;  /* 0x0000000500097c10 */ /* 0x000fe20008ffe4ff */
[----:B--2---:R-:W0:Y:S02]  /*0230*/  I2F.F64.S16 R2, R2 ;  /* 0x0000000200027312 */ /* 0x004e240000101c00 */
[----:B0-----:R-:W-:Y:S04]  /*0240*/  STG.E.64 desc[UR8][R6.64], R2 ;  /* 0x0000000206007986 */ /* 0x001fe8000c101b08 */
[----:B------:R-:W-:Y:S01]  /*0250*/  STG.E.64 desc[UR8][R8.64], RZ ;  /* 0x000000ff08007986 */ /* 0x000fe2000c101b08 */
[----:B------:R-:W-:Y:S05]  /*0260*/  EXIT ;  /* 0x000000000000794d */ /* 0x000fea0003800000 */
.L_x_0:
[----:B------:R-:W-:Y:S02]  /*0270*/  ISETP.GE.AND P0, PT, R0, RZ, PT ;  /* 0x000000ff0000720c */ /* 0x000fe40003f06270 */
[----:B------:R-:W-:Y:S02]  /*0280*/  CS2R R12, SRZ ;  /* 0x00000000000c7805 */ /* 0x000fe4000001ff00 */
[----:B------:R-:W-:-:S09]  /*0290*/  CS2R R16, SRZ ;  /* 0x0000000000107805 */ /* 0x000fd2000001ff00 */
[----:B------:R-:W-:Y:S05]  /*02a0*/  @!P0 BRA `(.L_x_1) ;  /* 0x0000000800f48947 */ /* 0x000fea0003800000 */
[----:B------:R-:W-:Y:S01]  /*02b0*/  R2UR UR7, R0 ;  /* 0x00000000000772ca */ /* 0x000fe200000e0000 */
[----:B------:R-:W-:Y:S01]  /*02c0*/  IMAD.IADD R0, R3, 0x1, -R0 ;  /* 0x0000000103007824 */ /* 0x000fe200078e0a00 */
[----:B------:R-:W-:Y:S02]  /*02d0*/  CS2R R16, SRZ ;  /* 0x0000000000107805 */ /* 0x000fe4000001ff00 */
[----:B------:R-:W-:Y:S01]  /*02e0*/  CS2R R12, SRZ ;  /* 0x00000000000c7805 */ /* 0x000fe2000001ff00 */
[C---:B------:R-:W-:Y:S02]  /*02f0*/  VIADD R6, R0.reuse, 0x2 ;  /* 0x0000000200067836 */ /* 0x040fe40000000000 */
[C---:B------:R-:W-:Y:S02]  /*0300*/  VIADD R7, R0.reuse, 0x3 ;  /* 0x0000000300077836 */ /* 0x040fe40000000000 */
[C---:B------:R-:W-:Y:S02]  /*0310*/  VIADD R8, R0.reuse, 0x4 ;  /* 0x0000000400087836 */ /* 0x040fe40000000000 */
[----:B------:R-:W-:-:S02]  /*0320*/  VIADD R9, R0, 0x5 ;  /* 0x0000000500097836 */ /* 0x000fc40000000000 */
[----:B------:R-:W-:Y:S01]  /*0330*/  UIADD3 UR7, UPT, UPT, -UR7, URZ, URZ ;  /* 0x000000ff07077290 */ /* 0x000fe2000fffe1ff */
[C---:B------:R-:W-:Y:S02]  /*0340*/  VIADD R10, R0.reuse, 0x6 ;  /* 0x00000006000a7836 */ /* 0x040fe40000000000 */
[C---:B------:R-:W-:Y:S02]  /*0350*/  IMAD R5, R0.reuse, UR12, RZ ;  /* 0x0000000c00057c24 */ /* 0x040fe4000f8e02ff */
[----:B------:R-:W-:Y:S02]  /*0360*/  VIADD R11, R0, 0x7 ;  /* 0x00000007000b7836 */ /* 0x000fe40000000000 */
[----:B------:R-:W-:Y:S01]  /*0370*/  IMAD R6, R6, UR12, RZ ;  /* 0x0000000c06067c24 */ /* 0x000fe2000f8e02ff */
[----:B------:R-:W-:Y:S01]  /*0380*/  UMOV UR4, UR7 ;  /* 0x0000000700047c82 */ /* 0x000fe20008000000 */
[----:B------:R-:W-:Y:S02]  /*0390*/  IMAD R7, R7, UR12, RZ ;  /* 0x0000000c07077c24 */ /* 0x000fe4000f8e02ff */
[----:B------:R-:W-:-:S02]  /*03a0*/  IMAD R8, R8, UR12, RZ ;  /* 0x0000000c08087c24 */ /* 0x000fc4000f8e02ff */
[----:B------:R-:W-:Y:S02]  /*03b0*/  IMAD R9, R9, UR12, RZ ;  /* 0x0000000c09097c24 */ /* 0x000fe4000f8e02ff */
[----:B------:R-:W-:Y:S02]  /*03c0*/  IMAD R10, R10, UR12, RZ ;  /* 0x0000000c0a0a7c24 */ /* 0x000fe4000f8e02ff */
[----:B------:R-:W-:Y:S02]  /*03d0*/  IMAD R11, R11, UR12, RZ ;  /* 0x0000000c0b0b7c24 */ /* 0x000fe4000f8e02ff */
[----:B------:R-:W-:-:S07]  /*03e0*/  VIADD R18, R5, UR12 ;  /* 0x0000000c05127c36 */ /* 0x000fce0008000000 */
.L_x_6:
[----:B------:R-:W0:Y:S01]  /*03f0*/  LDCU UR5, c[0x0][0x3a0] ;  /* 0x00007400ff0577ac */ /* 0x000e220008000800 */
[----:B------:R-:W-:Y:S01]  /*0400*/  IADD3 R19, P2, PT, R2, UR4, RZ ;  /* 0x0000000402137c10 */ /* 0x000fe2000ff5e0ff */
[----:B------:R-:W-:-:S06]  /*0410*/  USHF.R.S32.HI UR10, URZ, 0x1f, UR4 ;  /* 0x0000001fff0a7899 */ /* 0x000fcc0008011404 */
[----:B------:R-:W-:Y:S01]  /*0420*/  LEA.HI.X.SX32 R20, R2, UR10, 0x1, P2 ;  /* 0x0000000a02147c11 */ /* 0x000fe200090f0eff */
[----:B0-----:R-:W-:-:S05]  /*0430*/  IMAD.U32 R0, RZ, RZ, UR5 ;  /* 0x00000005ff007e24 */ /* 0x001fca000f8e00ff */
[C---:B------:R-:W-:Y:S02]  /*0440*/  R2UR UR6, R0.reuse ;  /* 0x00000000000672ca */ /* 0x040fe400000e0000 */
[C---:B------:R-:W-:Y:S02]  /*0450*/  ISETP.GE.U32.AND P1, PT, R0.reuse, 0x4, PT ;  /* 0x000000040000780c */ /* 0x040fe40003f26070 */
[----:B------:R-:W-:-:S04]  /*0460*/  LOP3.LUT R4, R0, 0x1, RZ, 0xc0, !PT ;  /* 0x0000000100047812 */ /* 0x000fc800078ec0ff */
[----:B------:R-:W-:-:S05]  /*0470*/  ISETP.NE.U32.AND P0, PT, R4, 0x1, PT ;  /* 0x000000010400780c */ /* 0x000fca0003f05070 */
[----:B------:R-:W-:-:S04]  /*0480*/  USHF.L.U32 UR6, UR6, 0x1, URZ ;  /* 0x0000000106067899 */ /* 0x000fc800080006ff */
[----:B------:R-:W-:-:S04]  /*0490*/  ULOP3.LUT UR5, UR6, 0x6, URZ, 0xc0, !UPT ;  /* 0x0000000606057892 */ /* 0x000fc8000f8ec0ff */
[----:B------:R-:W-:-:S03]  /*04a0*/  UISETP.GE.U32.AND UP1, UPT, UR5, 0x3, UPT ;  /* 0x000000030500788c */ /* 0x000fc6000bf26070 */
[----:B------:R-:W-:Y:S01]  /*04b0*/  UMOV UR5, UR7 ;  /* 0x0000000700057c82 */ /* 0x000fe20008000000 */
[----:B------:R-:W-:Y:S07]  /*04c0*/  @!P1 BRA `(.L_x_2) ;  /* 0x0000000400449947 */ /* 0x000fee0003800000 */
[----:B------:R-:W-:Y:S01]  /*04d0*/  ULOP3.LUT UR6, UR6, 0xfffffff8, URZ, 0xc0, !UPT ;  /* 0xfffffff806067892 */ /* 0x000fe2000f8ec0ff */
[----:B------:R-:W-:Y:S01]  /*04e0*/  IMAD.MOV.U32 R24, RZ, RZ, R5 ;  /* 0x000000ffff187224 */ /* 0x000fe200078e0005 */
[----:B------:R-:W0:Y:S01]  /*04f0*/  LDCU.64 UR10, c[0x0][0x380] ;  /* 0x00007000ff0a77ac */ /* 0x000e220008000a00 */
[----:B------:R-:W-:Y:S02]  /*0500*/  IMAD.MOV.U32 R26, RZ, RZ, R11 ;  /* 0x000000ffff1a7224 */ /* 0x000fe400078e000b */
[----:B------:R-:W-:Y:S01]  /*0510*/  IMAD.MOV.U32 R28, RZ, RZ, R10 ;  /* 0x000000ffff1c7224 */ /* 0x000fe200078e000a */
[----:B------:R-:W-:Y:S01]  /*0520*/  UIADD3 UR6, UPT, UPT, -UR6, URZ, URZ ;  /* 0x000000ff06067290 */ /* 0x000fe2000fffe1ff */
[----:B------:R-:W-:Y:S01]  /*0530*/  IMAD.MOV.U32 R21, RZ, RZ, R9 ;  /* 0x000000ffff157224 */ /* 0x000fe200078e0009 */
[----:B------:R-:W-:Y:S01]  /*0540*/  UMOV UR5, UR7 ;  /* 0x0000000700057c82 */ /* 0x000fe20008000000 */
[----:B------:R-:W-:Y:S02]  /*0550*/  IMAD.MOV.U32 R23, RZ, RZ, R8 ;  /* 0x000000ffff177224 */ /* 0x000fe400078e0008 */
[----:B------:R-:W-:-:S02]  /*0560*/  IMAD.MOV.U32 R25, RZ, RZ, R7 ;  /* 0x000000ffff197224 */ /* 0x000fc400078e0007 */
[----:B------:R-:W-:Y:S02]  /*0570*/  IMAD.MOV.U32 R22, RZ, RZ, R6 ;  /* 0x000000ffff167224 */ /* 0x000fe400078e0006 */
[----:B------:R-:W-:-:S07]  /*0580*/  IMAD.MOV.U32 R4, RZ, RZ, R18 ;  /* 0x000000ffff047224 */ /* 0x000fce00078e0012 */
.L_x_3:
[--C-:B------:R-:W-:Y:S02]  /*0590*/  SHF.R.S32.HI R15, RZ, 0x1f, R24.reuse ;  /* 0x0000001fff0f7819 */ /* 0x100fe40000011418 */
[----:B0-----:R-:W-:-:S04]  /*05a0*/  IADD3 R14, P1, P2, R19, UR10, R24 ;  /* 0x0000000a130e7c10 */ /* 0x001fc8000fa3e018 */
[----:B------:R-:W-:-:S05]  /*05b0*/  IADD3.X R15, PT, PT, R20, UR11, R15, P1, P2 ;  /* 0x0000000b140f7c10 */ /* 0x000fca0008fe440f */
[----:B------:R-:W2:Y:S02]  /*05c0*/  LDG.E.U8 R27, desc[UR8][R14.64] ;  /* 0x000000080e1b7981 */ /* 0x000ea4000c1e1100 */
[----:B--2---:R-:W0:Y:S02]  /*05d0*/  I2F.F64.U16 R14, R27 ;  /* 0x0000001b000e7312 */ /* 0x004e240000101800 */
[C---:B0-----:R-:W-:Y:S02]  /*05e0*/  DADD R12, R14.reuse, R12 ;  /* 0x000000000e0c7229 */ /* 0x041fe4000000000c */
[----:B------:R-:W-:Y:S01]  /*05f0*/  DFMA R14, R14, R14, R16 ;  /* 0x0000000e0e0e722b */ /* 0x000fe20000000010 */
[--C-:B------:R-:W-:Y:S02]  /*0600*/  SHF.R.S32.HI R17, RZ, 0x1f, R4.reuse ;  /* 0x0000001fff117819 */ /* 0x100fe40000011404 */
[----:B------:R-:W-:-:S04]  /*0610*/  IADD3 R16, P1, P2, R19, UR10, R4 ;  /* 0x0000000a13107c10 */ /* 0x000fc8000fa3e004 */
[----:B------:R-:W-:-:S05]  /*0620*/  IADD3.X R17, PT, PT, R20, UR11, R17, P1, P2 ;  /* 0x0000000b14117c10 */ /* 0x000fca0008fe4411 */
[----:B------:R-:W2:Y:S02]  /*0630*/  LDG.E.U8 R29, desc[UR8][R16.64] ;  /* 0x00000008101d7981 */ /* 0x000ea4000c1e1100 */
[----:B--2---:R-:W0:Y:S02]  /*0640*/  I2F.F64.U16 R16, R29 ;  /* 0x0000001d00107312 */ /* 0x004e240000101800 */
[----:B0-----:R-:W-:Y:S02]  /*0650*/  DADD R12, R12, R16 ;  /* 0x000000000c0c7229 */ /* 0x001fe40000000010 */
        /* <DEDUP_REMOVED lines=39> */
[----:B------:R-:W2:Y:S01]  /*08d0*/  LDG.E.U8 R29, desc[UR8][R16.64] ;  /* 0x00000008101d7981 */ /* 0x000ea2000c1e1100 */
[----:B------:R-:W-:Y:S02]  /*08e0*/  UIADD3 UR6, UPT, UPT, UR6, 0x8, URZ ;  /* 0x0000000806067890 */ /* 0x000fe4000fffe0ff */
[----:B------:R-:W-:Y:S02]  /*08f0*/  UIADD3 UR5, UPT, UPT, UR5, 0x8, URZ ;  /* 0x0000000805057890 */ /* 0x000fe4000fffe0ff */
[----:B------:R-:W-:Y:S01]  /*0900*/  UISETP.NE.AND UP0, UPT, UR6, URZ, UPT ;  /* 0x000000ff0600728c */ /* 0x000fe2000bf05270 */
[----:B--2---:R-:W0:Y:S02]  /*0910*/  I2F.F64.U16 R16, R29 ;  /* 0x0000001d00107312 */ /* 0x004e240000101800 */
[----:B0-----:R-:W-:Y:S02]  /*0920*/  DADD R12, R12, R16 ;  /* 0x000000000c0c7229 */ /* 0x001fe40000000010 */
[----:B------:R-:W-:Y:S01]  /*0930*/  DFMA R16, R16, R16, R14 ;  /* 0x000000101010722b */ /* 0x000fe2000000000e */
[----:B------:R-:W0:Y:S02]  /*0940*/  LDC R15, c[0x0][0x398] ;  /* 0x0000e600ff0f7b82 */ /* 0x000e240000000800 */
[----:B0-----:R-:W-:-:S02]  /*0950*/  IMAD R4, R15, 0x8, R4 ;  /* 0x000000080f047824 */ /* 0x001fc400078e0204 */
[C---:B------:R-:W-:Y:S02]  /*0960*/  IMAD R22, R15.reuse, 0x8, R22 ;  /* 0x000000080f167824 */ /* 0x040fe400078e0216 */
[C---:B------:R-:W-:Y:S02]  /*0970*/  IMAD R25, R15.reuse, 0x8, R25 ;  /* 0x000000080f197824 */ /* 0x040fe400078e0219 */
[C---:B------:R-:W-:Y:S02]  /*0980*/  IMAD R23, R15.reuse, 0x8, R23 ;  /* 0x000000080f177824 */ /* 0x040fe400078e0217 */
[C---:B------:R-:W-:Y:S02]  /*0990*/  IMAD R21, R15.reuse, 0x8, R21 ;  /* 0x000000080f157824 */ /* 0x040fe400078e0215 */
[C---:B------:R-:W-:Y:S02]  /*09a0*/  IMAD R28, R15.reuse, 0x8, R28 ;  /* 0x000000080f1c7824 */ /* 0x040fe400078e021c */
[----:B------:R-:W-:-:S02]  /*09b0*/  IMAD R26, R15, 0x8, R26 ;  /* 0x000000080f1a7824 */ /* 0x000fc400078e021a */
[----:B------:R-:W-:Y:S01]  /*09c0*/  IMAD R24, R15, 0x8, R24 ;  /* 0x000000080f187824 */ /* 0x000fe200078e0218 */
[----:B------:R-:W-:Y:S06]  /*09d0*/  BRA.U UP0, `(.L_x_3) ;  /* 0xfffffff900ec7547 */ /* 0x000fec000b83ffff */
.L_x_2:
[----:B------:R-:W-:Y:S05]  /*09e0*/  BRA.U !UP1, `(.L_x_4) ;  /* 0x0000000109987547 */ /* 0x000fea000b800000 */
[----:B------:R-:W0:Y:S01]  /*09f0*/  LDCU UR6, c[0x0][0x398] ;  /* 0x00007300ff0677ac */ /* 0x000e220008000800 */
[----:B------:R-:W-:Y:S01]  /*0a00*/  VIADD R4, R3, UR5 ;  /* 0x0000000503047c36 */ /* 0x000fe20008000000 */
[----:B------:R-:W1:Y:S03]  /*0a10*/  LDCU.64 UR10, c[0x0][0x380] ;  /* 0x00007000ff0a77ac */ /* 0x000e660008000a00 */
[C---:B------:R-:W-:Y:S02]  /*0a20*/  VIADD R15, R4.reuse, 0x2 ;  /* 0x00000002040f7836 */ /* 0x040fe40000000000 */
[----:B0-----:R-:W-:Y:S02]  /*0a30*/  IMAD R14, R4, UR6, RZ ;  /* 0x00000006040e7c24 */ /* 0x001fe4000f8e02ff */
[----:B------:R-:W-:-:S03]  /*0a40*/  IMAD R28, R15, UR6, RZ ;  /* 0x000000060f1c7c24 */ /* 0x000fc6000f8e02ff */
[--C-:B------:R-:W-:Y:S02]  /*0a50*/  SHF.R.S32.HI R21, RZ, 0x1f, R14.reuse ;  /* 0x0000001fff157819 */ /* 0x100fe4000001140e */
[----:B-1----:R-:W-:Y:S01]  /*0a60*/  IADD3 R22, P1, P2, R19, UR10, R14 ;  /* 0x0000000a13167c10 */ /* 0x002fe2000fa3e00e */
[----:B------:R-:W-:-:S03]  /*0a70*/  VIADD R14, R14, UR6 ;  /* 0x000000060e0e7c36 */ /* 0x000fc60008000000 */
[----:B------:R-:W-:Y:S02]  /*0a80*/  IADD3.X R23, PT, PT, R20, UR11, R21, P1, P2 ;  /* 0x0000000b14177c10 */ /* 0x000fe40008fe4415 */
[--C-:B------:R-:W-:Y:S02]  /*0a90*/  SHF.R.S32.HI R25, RZ, 0x1f, R14.reuse ;  /* 0x0000001fff197819 */ /* 0x100fe4000001140e */
[----:B------:R-:W-:Y:S01]  /*0aa0*/  IADD3 R14, P1, P2, R19, UR10, R14 ;  /* 0x0000000a130e7c10 */ /* 0x000fe2000fa3e00e */
[----:B------:R-:W2:Y:S01]  /*0ab0*/  LDG.E.U8 R21, desc[UR8][R22.64] ;  /* 0x0000000816157981 */ /* 0x000ea2000c1e1100 */
[----:B------:R-:W-:Y:S02]  /*0ac0*/  VIADD R4, R4, 0x3 ;  /* 0x0000000304047836 */ /* 0x000fe40000000000 */
[----:B------:R-:W-:Y:S02]  /*0ad0*/  IADD3.X R15, PT, PT, R20, UR11, R25, P1, P2 ;  /* 0x0000000b140f7c10 */ /* 0x000fe40008fe4419 */
[----:B------:R-:W-:-:S02]  /*0ae0*/  SHF.R.S32.HI R25, RZ, 0x1f, R28 ;  /* 0x0000001fff197819 */ /* 0x000fc4000001141c */
[----:B------:R-:W-:Y:S01]  /*0af0*/  IADD3 R28, P1, P2, R19, UR10, R28 ;  /* 0x0000000a131c7c10 */ /* 0x000fe2000fa3e01c */
[----:B------:R-:W3:Y:S01]  /*0b00*/  LDG.E.U8 R14, desc[UR8][R14.64] ;  /* 0x000000080e0e7981 */ /* 0x000ee2000c1e1100 */
[----:B------:R-:W-:Y:S02]  /*0b10*/  IMAD R4, R4, UR6, RZ ;  /* 0x0000000604047c24 */ /* 0x000fe4000f8e02ff */
[----:B------:R-:W-:-:S03]  /*0b20*/  IADD3.X R29, PT, PT, R20, UR11, R25, P1, P2 ;  /* 0x0000000b141d7c10 */ /* 0x000fc60008fe4419 */
[--C-:B------:R-:W-:Y:S02]  /*0b30*/  SHF.R.S32.HI R25, RZ, 0x1f, R4.reuse ;  /* 0x0000001fff197819 */ /* 0x100fe40000011404 */
[----:B------:R-:W-:Y:S01]  /*0b40*/  IADD3 R26, P1, P2, R19, UR10, R4 ;  /* 0x0000000a131a7c10 */ /* 0x000fe2000fa3e004 */
[----:B------:R-:W4:Y:S03]  /*0b50*/  LDG.E.U8 R28, desc[UR8][R28.64] ;  /* 0x000000081c1c7981 */ /* 0x000f26000c1e1100 */
[----:B------:R-:W-:-:S05]  /*0b60*/  IADD3.X R27, PT, PT, R20, UR11, R25, P1, P2 ;  /* 0x0000000b141b7c10 */ /* 0x000fca0008fe4419 */
[----:B------:R-:W5:Y:S01]  /*0b70*/  LDG.E.U8 R4, desc[UR8][R26.64] ;  /* 0x000000081a047981 */ /* 0x000f62000c1e1100 */
[----:B------:R-:W-:Y:S01]  /*0b80*/  UIADD3 UR5, UPT, UPT, UR5, 0x4, URZ ;  /* 0x0000000405057890 */ /* 0x000fe2000fffe0ff */
[----:B--2---:R-:W0:Y:S08]  /*0b90*/  I2F.F64.U16 R22, R21 ;  /* 0x0000001500167312 */ /* 0x004e300000101800 */
[----:B---3--:R-:W1:Y:S01]  /*0ba0*/  I2F.F64.U16 R14, R14 ;  /* 0x0000000e000e7312 */ /* 0x008e620000101800 */
[----:B0-----:R-:W-:-:S07]  /*0bb0*/  DADD R24, R12, R22 ;  /* 0x000000000c187229 */ /* 0x001fce0000000016 */
[----:B----4-:R-:W0:Y:S01]  /*0bc0*/  I2F.F64.U16 R12, R28 ;  /* 0x0000001c000c7312 */ /* 0x010e220000101800 */
[----:B------:R-:W-:Y:S02]  /*0bd0*/  DFMA R22, R22, R22, R16 ;  /* 0x000000161616722b */ /* 0x000fe40000000010 */
[----:B-1----:R-:W-:-:S05]  /*0be0*/  DADD R24, R24, R14 ;  /* 0x0000000018187229 */ /* 0x002fca000000000e */
[----:B-----5:R-:W1:Y:S01]  /*0bf0*/  I2F.F64.U16 R16, R4 ;  /* 0x0000000400107312 */ /* 0x020e620000101800 */
[----:B------:R-:W-:Y:S02]  /*0c00*/  DFMA R22, R14, R14, R22 ;  /* 0x0000000e0e16722b */ /* 0x000fe40000000016 */
[----:B0-----:R-:W-:-:S06]  /*0c10*/  DADD R24, R24, R12 ;  /* 0x0000000018187229 */ /* 0x001fcc000000000c */
[----:B------:R-:W-:Y:S02]  /*0c20*/  DFMA R22, R12, R12, R22 ;  /* 0x0000000c0c16722b */ /* 0x000fe40000000016 */
[----:B-1----:R-:W-:-:S06]  /*0c30*/  DADD R12, R24, R16 ;  /* 0x00000000180c7229 */ /* 0x002fcc0000000010 */
[----:B------:R-:W-:-:S11]  /*0c40*/  DFMA R16, R16, R16, R22 ;  /* 0x000000101010722b */ /* 0x000fd60000000016 */
.L_x_4:
[----:B------:R-:W-:Y:S05]  /*0c50*/  @P0 BRA `(.L_x_5) ;  /* 0x0000000000500947 */ /* 0x000fea0003800000 */
[----:B------:R-:W0:Y:S01]  /*0c60*/  LDCU UR6, c[0x0][0x398] ;  /* 0x00007300ff0677ac */ /* 0x000e220008000800 */
[----:B------:R-:W-:Y:S01]  /*0c70*/  VIADD R4, R3, UR5 ;  /* 0x0000000503047c36 */ /* 0x000fe20008000000 */
[----:B------:R-:W1:Y:S03]  /*0c80*/  LDCU.64 UR10, c[0x0][0x380] ;  /* 0x00007000ff0a77ac */ /* 0x000e660008000a00 */
[----:B0-----:R-:W-:-:S05]  /*0c90*/  IMAD R4, R4, UR6, RZ ;  /* 0x0000000604047c24 */ /* 0x001fca000f8e02ff */
[--C-:B------:R-:W-:Y:S02]  /*0ca0*/  SHF.R.S32.HI R15, RZ, 0x1f, R4.reuse ;  /* 0x0000001fff0f7819 */ /* 0x100fe40000011404 */
[----:B-1----:R-:W-:Y:S01]  /*0cb0*/  IADD3 R26, P0, P1, R19, UR10, R4 ;  /* 0x0000000a131a7c10 */ /* 0x002fe2000f91e004 */
[----:B------:R-:W-:-:S03]  /*0cc0*/  VIADD R4, R4, UR6 ;  /* 0x0000000604047c36 */ /* 0x000fc60008000000 */
[C---:B------:R-:W-:Y:S02]  /*0cd0*/  IADD3.X R27, PT, PT, R20.reuse, UR11, R15, P0, P1 ;  /* 0x0000000b141b7c10 */ /* 0x040fe400087e240f */
[--C-:B------:R-:W-:Y:S02]  /*0ce0*/  SHF.R.S32.HI R15, RZ, 0x1f, R4.reuse ;  /* 0x0000001fff0f7819 */ /* 0x100fe40000011404 */
[----:B------:R-:W-:Y:S01]  /*0cf0*/  IADD3 R24, P0, P1, R19, UR10, R4 ;  /* 0x0000000a13187c10 */ /* 0x000fe2000f91e004 */
[----:B------:R-:W2:Y:S03]  /*0d00*/  LDG.E.U8 R22, desc[UR8][R26.64] ;  /* 0x000000081a167981 */ /* 0x000ea6000c1e1100 */
[----:B------:R-:W-:-:S05]  /*0d10*/  IADD3.X R25, PT, PT, R20, UR11, R15, P0, P1 ;  /* 0x0000000b14197c10 */ /* 0x000fca00087e240f */
[----:B------:R-:W3:Y:S01]  /*0d20*/  LDG.E.U8 R14, desc[UR8][R24.64] ;  /* 0x00000008180e7981 */ /* 0x000ee2000c1e1100 */
[----:B------:R-:W-:Y:S01]  /*0d30*/  UIADD3 UR5, UPT, UPT, UR5, 0x2, URZ ;  /* 0x0000000205057890 */ /* 0x000fe2000fffe0ff */
[----:B--2---:R-:W0:Y:S08]  /*0d40*/  I2F.F64.U16 R22, R22 ;  /* 0x0000001600167312 */ /* 0x004e300000101800 */
[----:B---3--:R-:W1:Y:S01]  /*0d50*/  I2F.F64.U16 R14, R14 ;  /* 0x0000000e000e7312 */ /* 0x008e620000101800 */
[----:B0-----:R-:W-:-:S02]  /*0d60*/  DADD R12, R12, R22 ;  /* 0x000000000c0c7229 */ /* 0x001fc40000000016 */
[----:B------:R-:W-:-:S06]  /*0d70*/  DFMA R16, R22, R22, R16 ;  /* 0x000000161610722b */ /* 0x000fcc0000000010 */
[----:B-1----:R-:W-:Y:S02]  /*0d80*/  DADD R12, R12, R14 ;  /* 0x000000000c0c7229 */ /* 0x002fe4000000000e */
[----:B------:R-:W-:-:S11]  /*0d90*/  DFMA R16, R14, R14, R16 ;  /* 0x0000000e0e10722b */ /* 0x000fd60000000010 */
.L_x_5:
[----:B------:R-:W0:Y:S01]  /*0da0*/  LDCU UR6, c[0x0][0x398] ;  /* 0x00007300ff0677ac */ /* 0x000e220008000800 */
[----:B------:R-:W-:Y:S01]  /*0db0*/  VIADD R4, R3, UR5 ;  /* 0x0000000503047c36 */ /* 0x000fe20008000000 */
[----:B------:R-:W1:Y:S03]  /*0dc0*/  LDCU.64 UR10, c[0x0][0x380] ;  /* 0x00007000ff0a77ac */ /* 0x000e660008000a00 */
[----:B0-----:R-:W-:-:S05]  /*0dd0*/  IMAD R4, R4, UR6, RZ ;  /* 0x0000000604047c24 */ /* 0x001fca000f8e02ff */
[--C-:B-1----:R-:W-:Y:S02]  /*0de0*/  IADD3 R14, P0, P1, R19, UR10, R4.reuse ;  /* 0x0000000a130e7c10 */ /* 0x102fe4000f91e004 */
[----:B------:R-:W-:-:S04]  /*0df0*/  SHF.R.S32.HI R15, RZ, 0x1f, R4 ;  /* 0x0000001fff0f7819 */ /* 0x000fc80000011404 */
[----:B------:R-:W-:-:S05]  /*0e00*/  IADD3.X R15, PT, PT, R20, UR11, R15, P0, P1 ;  /* 0x0000000b140f7c10 */ /* 0x000fca00087e240f */
[----:B------:R-:W2:Y:S01]  /*0e10*/  LDG.E.U8 R14, desc[UR8][R14.64] ;  /* 0x000000080e0e7981 */ /* 0x000ea2000c1e1100 */
[----:B------:R-:W-:Y:S01]  /*0e20*/  ISETP.NE.AND P0, PT, R0, UR4, PT ;  /* 0x0000000400007c0c */ /* 0x000fe2000bf05270 */
[----:B------:R-:W-:Y:S01]  /*0e30*/  UIADD3 UR4, UPT, UPT, UR4, 0x1, URZ ;  /* 0x0000000104047890 */ /* 0x000fe2000fffe0ff */
[----:B--2---:R-:W0:Y:S02]  /*0e40*/  I2F.F64.U16 R20, R14 ;  /* 0x0000000e00147312 */ /* 0x004e240000101800 */
[C---:B0-----:R-:W-:Y:S02]  /*0e50*/  DADD R12, R20.reuse, R12 ;  /* 0x00000000140c7229 */ /* 0x041fe4000000000c */
[----:B------:R-:W-:-:S07]  /*0e60*/  DFMA R16, R20, R20, R16 ;  /* 0x000000141410722b */ /* 0x000fce0000000010 */
[----:B------:R-:W-:Y:S05]  /*0e70*/  @P0 BRA `(.L_x_6) ;  /* 0xfffffff4005c0947 */ /* 0x000fea000383ffff */
.L_x_1:
[----:B------:R-:W-:Y:S01]  /*0e80*/  IMAD.SHL.U32 R5, R0, 0x2, RZ ;  /* 0x0000000200057824 */ /* 0x000fe200078e00ff */
[----:B------:R-:W-:Y:S01]  /*0e90*/  FSETP.GEU.AND P1, PT, |R13|, 6.5827683646048100446e-37, PT ;  /* 0x036000000d00780b */ /* 0x000fe20003f2e200 */
[----:B------:R-:W-:Y:S01]  /*0ea0*/  IMAD.MOV.U32 R4, RZ, RZ, 0x1 ;  /* 0x00000001ff047424 */ /* 0x000fe200078e00ff */
[----:B------:R-:W-:Y:S01]  /*0eb0*/  BSSY.RECONVERGENT B0, `(.L_x_7) ;  /* 0x0000018000007945 */ /* 0x000fe20003800200 */
[----:B------:R-:W-:-:S05]  /*0ec0*/  IMAD R0, R5, R5, R5 ;  /* 0x0000000505007224 */ /* 0x000fca00078e0205 */
[----:B------:R-:W-:-:S04]  /*0ed0*/  IADD3 R0, PT, PT, R5, 0x1, R0 ;  /* 0x0000000105007810 */ /* 0x000fc80007ffe000 */
[----:B------:R-:W0:Y:S08]  /*0ee0*/  I2F.F64.U32 R8, R0 ;  /* 0x0000000000087312 */ /* 0x000e300000201800 */
[----:B0-----:R-:W0:Y:S02]  /*0ef0*/  MUFU.RCP64H R5, R9 ;  /* 0x0000000900057308 */ /* 0x001e240000001800 */
[----:B0-----:R-:W-:-:S08]  /*0f00*/  DFMA R6, -R8, R4, 1 ;  /* 0x3ff000000806742b */ /* 0x001fd00000000104 */
[----:B------:R-:W-:-:S08]  /*0f10*/  DFMA R6, R6, R6, R6 ;  /* 0x000000060606722b */ /* 0x000fd00000000006 */
[----:B------:R-:W-:-:S08]  /*0f20*/  DFMA R6, R4, R6, R4 ;  /* 0x000000060406722b */ /* 0x000fd00000000004 */
[----:B------:R-:W-:-:S08]  /*0f30*/  DFMA R4, -R8, R6, 1 ;  /* 0x3ff000000804742b */ /* 0x000fd00000000106 */
[----:B------:R-:W-:-:S08]  /*0f40*/  DFMA R4, R6, R4, R6 ;  /* 0x000000040604722b */ /* 0x000fd00000000006 */
[----:B------:R-:W-:-:S08]  /*0f50*/  DMUL R6, R4, R12 ;  /* 0x0000000c04067228 */ /* 0x000fd00000000000 */
[----:B------:R-:W-:-:S08]  /*0f60*/  DFMA R10, -R8, R6, R12 ;  /* 0x00000006080a722b */ /* 0x000fd0000000010c */
[----:B------:R-:W-:-:S10]  /*0f70*/  DFMA R4, R4, R10, R6 ;  /* 0x0000000a0404722b */ /* 0x000fd40000000006 */
[----:B------:R-:W-:-:S05]  /*0f80*/  FFMA R0, RZ, R9, R5 ;  /* 0x00000009ff007223 */ /* 0x000fca0000000005 */
[----:B------:R-:W-:-:S13]  /*0f90*/  FSETP.GT.AND P0, PT, |R0|, 1.469367938527859385e-39, PT ;  /* 0x001000000000780b */ /* 0x000fda0003f04200 */
[----:B------:R-:W-:Y:S05]  /*0fa0*/  @P0 BRA P1, `(.L_x_8) ;  /* 0x0000000000200947 */ /* 0x000fea0000800000 */
[----:B------:R-:W-:Y:S01]  /*0fb0*/  IMAD.MOV.U32 R10, RZ, RZ, R12 ;  /* 0x000000ffff0a7224 */ /* 0x000fe200078e000c */
[----:B------:R-:W-:Y:S01]  /*0fc0*/  MOV R0, 0x1010 ;  /* 0x0000101000007802 */ /* 0x000fe20000000f00 */
[----:B------:R-:W-:Y:S02]  /*0fd0*/  IMAD.MOV.U32 R11, RZ, RZ, R13 ;  /* 0x000000ffff0b7224 */ /* 0x000fe400078e000d */
[----:B------:R-:W-:Y:S02]  /*0fe0*/  IMAD.MOV.U32 R12, RZ, RZ, R8 ;  /* 0x000000ffff0c7224 */ /* 0x000fe400078e0008 */
[----:B------:R-:W-:-:S07]  /*0ff0*/  IMAD.MOV.U32 R13, RZ, RZ, R9 ;  /* 0x000000ffff0d7224 */ /* 0x000fce00078e0009 */
[----:B------:R-:W-:Y:S05]  /*1000*/  CALL.REL.NOINC `($__internal_0_$__cuda_sm20_div_rn_f64_full) ;  /* 0x0000000400007944 */ /* 0x000fea0003c00000 */
[----:B------:R-:W-:Y:S02]  /*1010*/  IMAD.MOV.U32 R4, RZ, RZ, R10 ;  /* 0x000000ffff047224 */ /* 0x000fe400078e000a */
[----:B------:R-:W-:-:S07]  /*1020*/  IMAD.MOV.U32 R5, RZ, RZ, R11 ;  /* 0x000000ffff057224 */ /* 0x000fce00078e000b */
.L_x_8:
[----:B------:R-:W-:Y:S05]  /*1030*/  BSYNC.RECONVERGENT B0 ;  /* 0x0000000000007941 */ /* 0x000fea0003800200 */
.L_x_7:
[----:B------:R-:W0:Y:S01]  /*1040*/  MUFU.RCP64H R7, R9 ;  /* 0x0000000900077308 */ /* 0x000e220000001800 */
[----:B------:R-:W-:Y:S01]  /*1050*/  IMAD.MOV.U32 R6, RZ, RZ, 0x1 ;  /* 0x00000001ff067424 */ /* 0x000fe200078e00ff */
[----:B------:R-:W-:Y:S01]  /*1060*/  FSETP.GEU.AND P1, PT, |R17|, 6.5827683646048100446e-37, PT ;  /* 0x036000001100780b */ /* 0x000fe20003f2e200 */
[----:B------:R-:W-:Y:S04]  /*1070*/  BSSY.RECONVERGENT B0, `(.L_x_9) ;  /* 0x0000014000007945 */ /* 0x000fe80003800200 */
        /* <DEDUP_REMOVED lines=19> */
.L_x_10:
[----:B------:R-:W-:Y:S05]  /*11b0*/  BSYNC.RECONVERGENT B0 ;  /* 0x0000000000007941 */ /* 0x000fea0003800200 */
.L_x_9:
[----:B------:R-:W-:Y:S01]  /*11c0*/  DFMA R8, -R4, R4, R6 ;  /* 0x000000040408722b */ /* 0x000fe20000000106 */
[----:B------:R-:W-:Y:S01]  /*11d0*/  IMAD.MOV.U32 R12, RZ, RZ, 0x0 ;  /* 0x00000000ff0c7424 */ /* 0x000fe200078e00ff */
[----:B------:R-:W-:Y:S01]  /*11e0*/  BSSY.RECONVERGENT B0, `(.L_x_11) ;  /* 0x0000012000007945 */ /* 0x000fe20003800200 */
[----:B------:R-:W-:-:S03]  /*11f0*/  IMAD.MOV.U32 R13, RZ, RZ, 0x3fd80000 ;  /* 0x3fd80000ff0d7424 */ /* 0x000fc600078e00ff */
[----:B------:R-:W0:Y:S04]  /*1200*/  MUFU.RSQ64H R7, R9 ;  /* 0x0000000900077308 */ /* 0x000e280000001c00 */
[----:B------:R-:W-:-:S05]  /*1210*/  VIADD R6, R9, 0xfcb00000 ;  /* 0xfcb0000009067836 */ /* 0x000fca0000000000 */
[----:B------:R-:W-:Y:S01]  /*1220*/  ISETP.GE.U32.AND P0, PT, R6, 0x7ca00000, PT ;  /* 0x7ca000000600780c */ /* 0x000fe20003f06070 */
[----:B0-----:R-:W-:-:S08]  /*1230*/  DMUL R10, R6, R6 ;  /* 0x00000006060a7228 */ /* 0x001fd00000000000 */
[----:B------:R-:W-:-:S08]  /*1240*/  DFMA R10, R8, -R10, 1 ;  /* 0x3ff00000080a742b */ /* 0x000fd0000000080a */
[----:B------:R-:W-:Y:S02]  /*1250*/  DFMA R12, R10, R12, 0.5 ;  /* 0x3fe000000a0c742b */ /* 0x000fe4000000000c */
[----:B------:R-:W-:-:S08]  /*1260*/  DMUL R10, R6, R10 ;  /* 0x0000000a060a7228 */ /* 0x000fd00000000000 */
[----:B------:R-:W-:-:S08]  /*1270*/  DFMA R14, R12, R10, R6 ;  /* 0x0000000a0c0e722b */ /* 0x000fd00000000006 */
[----:B------:R-:W-:Y:S02]  /*1280*/  DMUL R16, R8, R14 ;  /* 0x0000000e08107228 */ /* 0x000fe40000000000 */
[----:B------:R-:W-:Y:S02]  /*1290*/  VIADD R13, R15, 0xfff00000 ;  /* 0xfff000000f0d7836 */ /* 0x000fe40000000000 */
[----:B------:R-:W-:-:S04]  /*12a0*/  IMAD.MOV.U32 R12, RZ, RZ, R14 ;  /* 0x000000ffff0c7224 */ /* 0x000fc800078e000e */
[----:B------:R-:W-:-:S08]  /*12b0*/  DFMA R18, R16, -R16, R8 ;  /* 0x800000101012722b */ /* 0x000fd00000000008 */
[----:B------:R-:W-:Y:S01]  /*12c0*/  DFMA R10, R18, R12, R16 ;  /* 0x0000000c120a722b */ /* 0x000fe20000000010 */
[----:B------:R-:W-:Y:S10]  /*12d0*/  @!P0 BRA `(.L_x_12) ;  /* 0x0000000000088947 */ /* 0x000ff40003800000 */
[----:B------:R-:W-:-:S07]  /*12e0*/  MOV R0, 0x1300 ;  /* 0x0000130000007802 */ /* 0x000fce0000000f00 */
[----:B------:R-:W-:Y:S05]  /*12f0*/  CALL.REL.NOINC `($__internal_1_$__cuda_sm20_dsqrt_rn_f64_mediumpath_v1) ;  /* 0x0000000400b87944 */ /* 0x000fea0003c00000 */
.L_x_12:
[----:B------:R-:W-:Y:S05]  /*1300*/  BSYNC.RECONVERGENT B0 ;  /* 0x0000000000007941 */ /* 0x000fea0003800200 */
.L_x_11:
[----:B------:R-:W0:Y:S01]  /*1310*/  LDCU UR4, c[0x0][0x398] ;  /* 0x00007300ff0477ac */ /* 0x000e220008000800 */
[----:B------:R-:W1:Y:S01]  /*1320*/  LDCU.64 UR6, c[0x0][0x388] ;  /* 0x00007100ff0677ac */ /* 0x000e620008000a00 */
[----:B------:R-:W2:Y:S01]  /*1330*/  LDCU.64 UR10, c[0x0][0x390] ;  /* 0x00007200ff0a77ac */ /* 0x000ea20008000a00 */
[----:B0-----:R-:W-:-:S05]  /*1340*/  IMAD R3, R3, UR4, RZ ;  /* 0x0000000403037c24 */ /* 0x001fca000f8e02ff */
[----:B------:R-:W-:Y:S02]  /*1350*/  SHF.R.S32.HI R7, RZ, 0x1f, R3 ;  /* 0x0000001fff077819 */ /* 0x000fe40000011403 */
[----:B------:R-:W-:-:S04]  /*1360*/  IADD3 R3, P0, PT, R2, R3, RZ ;  /* 0x0000000302037210 */ /* 0x000fc80007f1e0ff */
[----:B------:R-:W-:Y:S01]  /*1370*/  LEA.HI.X.SX32 R2, R2, R7, 0x1, P0 ;  /* 0x0000000702027211 */ /* 0x000fe200000f0eff */
[----:B------:R-:W-:-:S03]  /*1380*/  IMAD.SHL.U32 R6, R3, 0x8, RZ ;  /* 0x0000000803067824 */ /* 0x000fc600078e00ff */
[----:B------:R-:W-:Y:S02]  /*1390*/  SHF.L.U64.HI R0, R3, 0x3, R2 ;  /* 0x0000000303007819 */ /* 0x000fe40000010202 */
[C---:B-1----:R-:W-:Y:S02]  /*13a0*/  IADD3 R2, P0, PT, R6.reuse, UR6, RZ ;  /* 0x0000000606027c10 */ /* 0x042fe4000ff1e0ff */
[----:B--2---:R-:W-:Y:S02]  /*13b0*/  IADD3 R6, P1, PT, R6, UR10, RZ ;  /* 0x0000000a06067c10 */ /* 0x004fe4000ff3e0ff */
[C---:B------:R-:W-:Y:S02]  /*13c0*/  IADD3.X R3, PT, PT, R0.reuse, UR7, RZ, P0, !PT ;  /* 0x0000000700037c10 */ /* 0x040fe400087fe4ff */
[----:B------:R-:W-:-:S03]  /*13d0*/  IADD3.X R7, PT, PT, R0, UR11, RZ, P1, !PT ;  /* 0x0000000b00077c10 */ /* 0x000fc60008ffe4ff */
[----:B------:R-:W-:Y:S04]  /*13e0*/  STG.E.64 desc[UR8][R2.64], R4 ;  /* 0x0000000402007986 */ /* 0x000fe8000c101b08 */
[----:B------:R-:W-:Y:S01]  /*13f0*/  STG.E.64 desc[UR8][R6.64], R10 ;  /* 0x0000000a06007986 */ /* 0x000fe2000c101b08 */
[----:B------:R-:W-:Y:S05]  /*1400*/  EXIT ;  /* 0x000000000000794d */ /* 0x000fea0003800000 */
        .weak           $__internal_0_$__cuda_sm20_div_rn_f64_full
        .type           $__internal_0_$__cuda_sm20_div_rn_f64_full,@function
        .size           $__internal_0_$__cuda_sm20_div_rn_f64_full,($__internal_1_$__cuda_sm20_dsqrt_rn_f64_mediumpath_v1 - $__internal_0_$__cuda_sm20_div_rn_f64_full)
$__internal_0_$__cuda_sm20_div_rn_f64_full:
[C---:B------:R-:W-:Y:S01]  /*1410*/  FSETP.GEU.AND P0, PT, |R13|.reuse, 1.469367938527859385e-39, PT ;  /* 0x001000000d00780b */ /* 0x040fe20003f0e200 */
[----:B------:R-:W-:Y:S01]  /*1420*/  IMAD.MOV.U32 R20, RZ, RZ, 0x1 ;  /* 0x00000001ff147424 */ /* 0x000fe200078e00ff */
[----:B------:R-:W-:Y:S01]  /*1430*/  LOP3.LUT R14, R13, 0x800fffff, RZ, 0xc0, !PT ;  /* 0x800fffff0d0e7812 */ /* 0x000fe200078ec0ff */
[----:B------:R-:W-:Y:S01]  /*1440*/  BSSY.RECONVERGENT B1, `(.L_x_13) ;  /* 0x0000054000017945 */ /* 0x000fe20003800200 */
[C---:B------:R-:W-:Y:S02]  /*1450*/  FSETP.GEU.AND P2, PT, |R11|.reuse, 1.469367938527859385e-39, PT ;  /* 0x001000000b00780b */ /* 0x040fe40003f4e200 */
[----:B------:R-:W-:Y:S01]  /*1460*/  LOP3.LUT R15, R14, 0x3ff00000, RZ, 0xfc, !PT ;  /* 0x3ff000000e0f7812 */ /* 0x000fe200078efcff */
[----:B------:R-:W-:Y:S01]  /*1470*/  IMAD.MOV.U32 R14, RZ, RZ, R12 ;  /* 0x000000ffff0e7224 */ /* 0x000fe200078e000c */
[----:B------:R-:W-:Y:S02]  /*1480*/  LOP3.LUT R6, R11, 0x7ff00000, RZ, 0xc0, !PT ;  /* 0x7ff000000b067812 */ /* 0x000fe400078ec0ff */
[----:B------:R-:W-:-:S03]  /*1490*/  LOP3.LUT R27, R13, 0x7ff00000, RZ, 0xc0, !PT ;  /* 0x7ff000000d1b7812 */ /* 0x000fc600078ec0ff */
[----:B------:R-:W-:Y:S01]  /*14a0*/  @!P0 DMUL R14, R12, 8.98846567431157953865e+307 ;  /* 0x7fe000000c0e8828 */ /* 0x000fe20000000000 */
[C---:B------:R-:W-:Y:S01]  /*14b0*/  ISETP.GE.U32.AND P1, PT, R6.reuse, R27, PT ;  /* 0x0000001b0600720c */ /* 0x040fe20003f26070 */
[----:B------:R-:W-:Y:S02]  /*14c0*/  IMAD.MOV.U32 R26, RZ, RZ, R6 ;  /* 0x000000ffff1a7224 */ /* 0x000fe400078e0006 */
[----:B------:R-:W-:Y:S02]  /*14d0*/  @!P2 LOP3.LUT R7, R13, 0x7ff00000, RZ, 0xc0, !PT ;  /* 0x7ff000000d07a812 */ /* 0x000fe400078ec0ff */
[----:B------:R-:W0:Y:S02]  /*14e0*/  MUFU.RCP64H R21, R15 ;  /* 0x0000000f00157308 */ /* 0x000e240000001800 */
[----:B------:R-:W-:Y:S01]  /*14f0*/  @!P2 ISETP.GE.U32.AND P3, PT, R6, R7, PT ;  /* 0x000000070600a20c */ /* 0x000fe20003f66070 */
[----:B------:R-:W-:Y:S01]  /*1500*/  IMAD.MOV.U32 R7, RZ, RZ, 0x1ca00000 ;  /* 0x1ca00000ff077424 */ /* 0x000fe200078e00ff */
[----:B------:R-:W-:-:S04]  /*1510*/  @!P0 LOP3.LUT R27, R15, 0x7ff00000, RZ, 0xc0, !PT ;  /* 0x7ff000000f1b8812 */ /* 0x000fc800078ec0ff */
[----:B------:R-:W-:-:S04]  /*1520*/  @!P2 SEL R23, R7, 0x63400000, !P3 ;  /* 0x634000000717a807 */ /* 0x000fc80005800000 */
[----:B------:R-:W-:-:S04]  /*1530*/  @!P2 LOP3.LUT R24, R23, 0x80000000, R11, 0xf8, !PT ;  /* 0x800000001718a812 */ /* 0x000fc800078ef80b */
[----:B------:R-:W-:Y:S01]  /*1540*/  @!P2 LOP3.LUT R25, R24, 0x100000, RZ, 0xfc, !PT ;  /* 0x001000001819a812 */ /* 0x000fe200078efcff */
[----:B0-----:R-:W-:Y:S01]  /*1550*/  DFMA R18, R20, -R14, 1 ;  /* 0x3ff000001412742b */ /* 0x001fe2000000080e */
[----:B------:R-:W-:-:S07]  /*1560*/  @!P2 IMAD.MOV.U32 R24, RZ, RZ, RZ ;  /* 0x000000ffff18a224 */ /* 0x000fce00078e00ff */
[----:B------:R-:W-:-:S08]  /*1570*/  DFMA R18, R18, R18, R18 ;  /* 0x000000121212722b */ /* 0x000fd00000000012 */
[----:B------:R-:W-:Y:S01]  /*1580*/  DFMA R20, R20, R18, R20 ;  /* 0x000000121414722b */ /* 0x000fe20000000014 */
[----:B------:R-:W-:Y:S01]  /*1590*/  SEL R19, R7, 0x63400000, !P1 ;  /* 0x6340000007137807 */ /* 0x000fe20004800000 */
[----:B------:R-:W-:-:S03]  /*15a0*/  IMAD.MOV.U32 R18, RZ, RZ, R10 ;  /* 0x000000ffff127224 */ /* 0x000fc600078e000a */
[----:B------:R-:W-:-:S03]  /*15b0*/  LOP3.LUT R19, R19, 0x800fffff, R11, 0xf8, !PT ;  /* 0x800fffff13137812 */ /* 0x000fc600078ef80b */
[----:B------:R-:W-:-:S03]  /*15c0*/  DFMA R22, R20, -R14, 1 ;  /* 0x3ff000001416742b */ /* 0x000fc6000000080e */
[----:B------:R-:W-:-:S05]  /*15d0*/  @!P2 DFMA R18, R18, 2, -R24 ;  /* 0x400000001212a82b */ /* 0x000fca0000000818 */
[----:B------:R-:W-:-:S05]  /*15e0*/  DFMA R22, R20, R22, R20 ;  /* 0x000000161416722b */ /* 0x000fca0000000014 */
[----:B------:R-:W-:-:S03]  /*15f0*/  @!P2 LOP3.LUT R26, R19, 0x7ff00000, RZ, 0xc0, !PT ;  /* 0x7ff00000131aa812 */ /* 0x000fc600078ec0ff */
[----:B------:R-:W-:Y:S02]  /*1600*/  DMUL R20, R22, R18 ;  /* 0x0000001216147228 */ /* 0x000fe40000000000 */
[----:B------:R-:W-:-:S05]  /*1610*/  VIADD R28, R26, 0xffffffff ;  /* 0xffffffff1a1c7836 */ /* 0x000fca0000000000 */
[----:B------:R-:W-:Y:S01]  /*1620*/  ISETP.GT.U32.AND P0, PT, R28, 0x7feffffe, PT ;  /* 0x7feffffe1c00780c */ /* 0x000fe20003f04070 */
[----:B------:R-:W-:Y:S01]  /*1630*/  VIADD R28, R27, 0xffffffff ;  /* 0xffffffff1b1c7836 */ /* 0x000fe20000000000 */
[----:B------:R-:W-:-:S04]  /*1640*/  DFMA R24, R20, -R14, R18 ;  /* 0x8000000e1418722b */ /* 0x000fc80000000012 */
[----:B------:R-:W-:-:S04]  /*1650*/  ISETP.GT.U32.OR P0, PT, R28, 0x7feffffe, P0 ;  /* 0x7feffffe1c00780c */ /* 0x000fc80000704470 */
[----:B------:R-:W-:-:S09]  /*1660*/  DFMA R24, R22, R24, R20 ;  /* 0x000000181618722b */ /* 0x000fd20000000014 */
[----:B------:R-:W-:Y:S05]  /*1670*/  @P0 BRA `(.L_x_14) ;  /* 0x00000000006c0947 */ /* 0x000fea0003800000 */
[----:B------:R-:W-:Y:S01]  /*1680*/  LOP3.LUT R11, R13, 0x7ff00000, RZ, 0xc0, !PT ;  /* 0x7ff000000d0b7812 */ /* 0x000fe200078ec0ff */
[----:B------:R-:W-:-:S03]  /*1690*/  IMAD.MOV.U32 R20, RZ, RZ, RZ ;  /* 0x000000ffff147224 */ /* 0x000fc600078e00ff */
[CC--:B------:R-:W-:Y:S02]  /*16a0*/  VIADDMNMX R10, R6.reuse, -R11.reuse, 0xb9600000, !PT ;  /* 0xb9600000060a7446 */ /* 0x0c0fe4000780090b */
[----:B------:R-:W-:Y:S02]  /*16b0*/  ISETP.GE.U32.AND P0, PT, R6, R11, PT ;  /* 0x0000000b0600720c */ /* 0x000fe40003f06070 */
[----:B------:R-:W-:Y:S02]  /*16c0*/  VIMNMX R10, PT, PT, R10, 0x46a00000, PT ;  /* 0x46a000000a0a7848 */ /* 0x000fe40003fe0100 */
[----:B------:R-:W-:-:S05]  /*16d0*/  SEL R7, R7, 0x63400000, !P0 ;  /* 0x6340000007077807 */ /* 0x000fca0004000000 */
[----:B------:R-:W-:-:S04]  /*16e0*/  IMAD.IADD R10, R10, 0x1, -R7 ;  /* 0x000000010a0a7824 */ /* 0x000fc800078e0a07 */
[----:B------:R-:W-:-:S06]  /*16f0*/  VIADD R21, R10, 0x7fe00000 ;  /* 0x7fe000000a157836 */ /* 0x000fcc0000000000 */
[----:B------:R-:W-:-:S10]  /*1700*/  DMUL R6, R24, R20 ;  /* 0x0000001418067228 */ /* 0x000fd40000000000 */
[----:B------:R-:W-:-:S13]  /*1710*/  FSETP.GTU.AND P0, PT, |R7|, 1.469367938527859385e-39, PT ;  /* 0x001000000700780b */ /* 0x000fda0003f0c200 */
[----:B------:R-:W-:Y:S05]  /*1720*/  @P0 BRA `(.L_x_15) ;  /* 0x0000000000940947 */ /* 0x000fea0003800000 */
[----:B------:R-:W-:Y:S01]  /*1730*/  DFMA R14, R24, -R14, R18 ;  /* 0x8000000e180e722b */ /* 0x000fe20000000012 */
[----:B------:R-:W-:-:S09]  /*1740*/  IMAD.MOV.U32 R20, RZ, RZ, RZ ;  /* 0x000000ffff147224 */ /* 0x000fd200078e00ff */
[C---:B------:R-:W-:Y:S02]  /*1750*/  FSETP.NEU.AND P0, PT, R15.reuse, RZ, PT ;  /* 0x000000ff0f00720b */ /* 0x040fe40003f0d000 */
[----:B------:R-:W-:-:S04]  /*1760*/  LOP3.LUT R11, R15, 0x80000000, R13, 0x48, !PT ;  /* 0x800000000f0b7812 */ /* 0x000fc800078e480d */
[----:B------:R-:W-:-:S07]  /*1770*/  LOP3.LUT R21, R11, R21, RZ, 0xfc, !PT ;  /* 0x000000150b157212 */ /* 0x000fce00078efcff */
[----:B------:R-:W-:Y:S05]  /*1780*/  @!P0 BRA `(.L_x_15) ;  /* 0x00000000007c8947 */ /* 0x000fea0003800000 */
[----:B------:R-:W-:Y:S01]  /*1790*/  IMAD.MOV R13, RZ, RZ, -R10 ;  /* 0x000000ffff0d7224 */ /* 0x000fe200078e0a0a */
[----:B------:R-:W-:Y:S01]  /*17a0*/  DMUL.RP R20, R24, R20 ;  /* 0x0000001418147228 */ /* 0x000fe20000008000 */
[----:B------:R-:W-:-:S06]  /*17b0*/  IMAD.MOV.U32 R12, RZ, RZ, RZ ;  /* 0x000000ffff0c7224 */ /* 0x000fcc00078e00ff */
[----:B------:R-:W-:-:S03]  /*17c0*/  DFMA R12, R6, -R12, R24 ;  /* 0x8000000c060c722b */ /* 0x000fc60000000018 */
[----:B------:R-:W-:-:S03]  /*17d0*/  LOP3.LUT R11, R21, R11, RZ, 0x3c, !PT ;  /* 0x0000000b150b7212 */ /* 0x000fc600078e3cff */
[----:B------:R-:W-:-:S04]  /*17e0*/  IADD3 R12, PT, PT, -R10, -0x43300000, RZ ;  /* 0xbcd000000a0c7810 */ /* 0x000fc80007ffe1ff */
[----:B------:R-:W-:-:S04]  /*17f0*/  FSETP.NEU.AND P0, PT, |R13|, R12, PT ;  /* 0x0000000c0d00720b */ /* 0x000fc80003f0d200 */
[----:B------:R-:W-:Y:S02]  /*1800*/  FSEL R6, R20, R6, !P0 ;  /* 0x0000000614067208 */ /* 0x000fe40004000000 */
[----:B------:R-:W-:Y:S01]  /*1810*/  FSEL R7, R11, R7, !P0 ;  /* 0x000000070b077208 */ /* 0x000fe20004000000 */
[----:B------:R-:W-:Y:S06]  /*1820*/  BRA `(.L_x_15) ;  /* 0x0000000000547947 */ /* 0x000fec0003800000 */
.L_x_14:
[----:B------:R-:W-:-:S14]  /*1830*/  DSETP.NAN.AND P0, PT, R10, R10, PT ;  /* 0x0000000a0a00722a */ /* 0x000fdc0003f08000 */
[----:B------:R-:W-:Y:S05]  /*1840*/  @P0 BRA `(.L_x_16) ;  /* 0x0000000000440947 */ /* 0x000fea0003800000 */
[----:B------:R-:W-:-:S14]  /*1850*/  DSETP.NAN.AND P0, PT, R12, R12, PT ;  /* 0x0000000c0c00722a */ /* 0x000fdc0003f08000 */
[----:B------:R-:W-:Y:S05]  /*1860*/  @P0 BRA `(.L_x_17) ;  /* 0x0000000000300947 */ /* 0x000fea0003800000 */
[----:B------:R-:W-:Y:S01]  /*1870*/  ISETP.NE.AND P0, PT, R26, R27, PT ;  /* 0x0000001b1a00720c */ /* 0x000fe20003f05270 */
[----:B------:R-:W-:Y:S02]  /*1880*/  IMAD.MOV.U32 R6, RZ, RZ, 0x0 ;  /* 0x00000000ff067424 */ /* 0x000fe400078e00ff */
[----:B------:R-:W-:-:S10]  /*1890*/  IMAD.MOV.U32 R7, RZ, RZ, -0x80000 ;  /* 0xfff80000ff077424 */ /* 0x000fd400078e00ff */
[----:B------:R-:W-:Y:S05]  /*18a0*/  @!P0 BRA `(.L_x_15) ;  /* 0x0000000000348947 */ /* 0x000fea0003800000 */
[----:B------:R-:W-:Y:S02]  /*18b0*/  ISETP.NE.AND P0, PT, R26, 0x7ff00000, PT ;  /* 0x7ff000001a00780c */ /* 0x000fe40003f05270 */
[----:B------:R-:W-:Y:S02]  /*18c0*/  LOP3.LUT R7, R11, 0x80000000, R13, 0x48, !PT ;  /* 0x800000000b077812 */ /* 0x000fe400078e480d */
[----:B------:R-:W-:-:S13]  /*18d0*/  ISETP.EQ.OR P0, PT, R27, RZ, !P0 ;  /* 0x000000ff1b00720c */ /* 0x000fda0004702670 */
[----:B------:R-:W-:Y:S01]  /*18e0*/  @P0 LOP3.LUT R10, R7, 0x7ff00000, RZ, 0xfc, !PT ;  /* 0x7ff00000070a0812 */ /* 0x000fe200078efcff */
[----:B------:R-:W-:Y:S02]  /*18f0*/  @!P0 IMAD.MOV.U32 R6, RZ, RZ, RZ ;  /* 0x000000ffff068224 */ /* 0x000fe400078e00ff */
[----:B------:R-:W-:Y:S02]  /*1900*/  @P0 IMAD.MOV.U32 R6, RZ, RZ, RZ ;  /* 0x000000ffff060224 */ /* 0x000fe400078e00ff */
[----:B------:R-:W-:Y:S01]  /*1910*/  @P0 IMAD.MOV.U32 R7, RZ, RZ, R10 ;  /* 0x000000ffff070224 */ /* 0x000fe200078e000a */
[----:B------:R-:W-:Y:S06]  /*1920*/  BRA `(.L_x_15) ;  /* 0x0000000000147947 */ /* 0x000fec0003800000 */
.L_x_17:
[----:B------:R-:W-:Y:S01]  /*1930*/  LOP3.LUT R7, R13, 0x80000, RZ, 0xfc, !PT ;  /* 0x000800000d077812 */ /* 0x000fe200078efcff */
[----:B------:R-:W-:Y:S01]  /*1940*/  IMAD.MOV.U32 R6, RZ, RZ, R12 ;  /* 0x000000ffff067224 */ /* 0x000fe200078e000c */
[----:B------:R-:W-:Y:S06]  /*1950*/  BRA `(.L_x_15) ;  /* 0x0000000000087947 */ /* 0x000fec0003800000 */
.L_x_16:
[----:B------:R-:W-:Y:S01]  /*1960*/  LOP3.LUT R7, R11, 0x80000, RZ, 0xfc, !PT ;  /* 0x000800000b077812 */ /* 0x000fe200078efcff */
[----:B------:R-:W-:-:S07]  /*1970*/  IMAD.MOV.U32 R6, RZ, RZ, R10 ;  /* 0x000000ffff067224 */ /* 0x000fce00078e000a */
.L_x_15:
[----:B------:R-:W-:Y:S05]  /*1980*/  BSYNC.RECONVERGENT B1 ;  /* 0x0000000000017941 */ /* 0x000fea0003800200 */
.L_x_13:
[----:B------:R-:W-:Y:S02]  /*1990*/  IMAD.MOV.U32 R10, RZ, RZ, R6 ;  /* 0x000000ffff0a7224 */ /* 0x000fe400078e0006 */
[----:B------:R-:W-:Y:S02]  /*19a0*/  IMAD.MOV.U32 R11, RZ, RZ, R7 ;  /* 0x000000ffff0b7224 */ /* 0x000fe400078e0007 */
[----:B------:R-:W-:Y:S02]  /*19b0*/  IMAD.MOV.U32 R6, RZ, RZ, R0 ;  /* 0x000000ffff067224 */ /* 0x000fe400078e0000 */
[----:B------:R-:W-:-:S04]  /*19c0*/  IMAD.MOV.U32 R7, RZ, RZ, 0x0 ;  /* 0x00000000ff077424 */ /* 0x000fc800078e00ff */
[----:B------:R-:W-:Y:S05]  /*19d0*/  RET.REL.NODEC R6 `(_Z16intensityFeaturePKhPdS1_iii) ;  /* 0xffffffe406887950 */ /* 0x000fea0003c3ffff */
        .weak           $__internal_1_$__cuda_sm20_dsqrt_rn_f64_mediumpath_v1
        .type           $__internal_1_$__cuda_sm20_dsqrt_rn_f64_mediumpath_v1,@function
        .size           $__internal_1_$__cuda_sm20_dsqrt_rn_f64_mediumpath_v1,(.L_x_24 - $__internal_1_$__cuda_sm20_dsqrt_rn_f64_mediumpath_v1)
$__internal_1_$__cuda_sm20_dsqrt_rn_f64_mediumpath_v1:
[----:B------:R-:W-:Y:S01]  /*19e0*/  ISETP.GE.U32.AND P0, PT, R6, -0x3400000, PT ;  /* 0xfcc000000600780c */ /* 0x000fe20003f06070 */
[----:B------:R-:W-:Y:S01]  /*19f0*/  BSSY.RECONVERGENT B1, `(.L_x_18) ;  /* 0x0000026000017945 */ /* 0x000fe20003800200 */
[----:B------:R-:W-:Y:S02]  /*1a00*/  IMAD.MOV.U32 R12, RZ, RZ, R14 ;  /* 0x000000ffff0c7224 */ /* 0x000fe400078e000e */
[----:B------:R-:W-:Y:S02]  /*1a10*/  IMAD.MOV.U32 R6, RZ, RZ, R18 ;  /* 0x000000ffff067224 */ /* 0x000fe400078e0012 */
[----:B------:R-:W-:-:S07]  /*1a20*/  IMAD.MOV.U32 R7, RZ, RZ, R19 ;  /* 0x000000ffff077224 */ /* 0x000fce00078e0013 */
[----:B------:R-:W-:Y:S05]  /*1a30*/  @!P0 BRA `(.L_x_19) ;  /* 0x0000000000208947 */ /* 0x000fea0003800000 */
[----:B------:R-:W-:-:S10]  /*1a40*/  DFMA.RM R6, R6, R12, R16 ;  /* 0x0000000c0606722b */ /* 0x000fd40000004010 */
[----:B------:R-:W-:-:S05]  /*1a50*/  IADD3 R10, P0, PT, R6, 0x1, RZ ;  /* 0x00000001060a7810 */ /* 0x000fca0007f1e0ff */
[----:B------:R-:W-:-:S06]  /*1a60*/  IMAD.X R11, RZ, RZ, R7, P0 ;  /* 0x000000ffff0b7224 */ /* 0x000fcc00000e0607 */
[----:B------:R-:W-:-:S08]  /*1a70*/  DFMA.RP R8, -R6, R10, R8 ;  /* 0x0000000a0608722b */ /* 0x000fd00000008108 */
[----:B------:R-:W-:-:S06]  /*1a80*/  DSETP.GT.AND P0, PT, R8, RZ, PT ;  /* 0x000000ff0800722a */ /* 0x000fcc0003f04000 */
[----:B------:R-:W-:Y:S02]  /*1a90*/  FSEL R6, R10, R6, P0 ;  /* 0x000000060a067208 */ /* 0x000fe40000000000 */
[----:B------:R-:W-:Y:S01]  /*1aa0*/  FSEL R7, R11, R7, P0 ;  /* 0x000000070b077208 */ /* 0x000fe20000000000 */
[----:B------:R-:W-:Y:S06]  /*1ab0*/  BRA `(.L_x_20) ;  /* 0x0000000000647947 */ /* 0x000fec0003800000 */
.L_x_19:
[----:B------:R-:W-:-:S14]  /*1ac0*/  DSETP.NE.AND P0, PT, R8, RZ, PT ;  /* 0x000000ff0800722a */ /* 0x000fdc0003f05000 */
[----:B------:R-:W-:Y:S05]  /*1ad0*/  @!P0 BRA `(.L_x_21) ;  /* 0x0000000000588947 */ /* 0x000fea0003800000 */
[----:B------:R-:W-:-:S13]  /*1ae0*/  ISETP.GE.AND P0, PT, R9, RZ, PT ;  /* 0x000000ff0900720c */ /* 0x000fda0003f06270 */
[----:B------:R-:W-:Y:S02]  /*1af0*/  @!P0 IMAD.MOV.U32 R6, RZ, RZ, 0x0 ;  /* 0x00000000ff068424 */ /* 0x000fe400078e00ff */
[----:B------:R-:W-:Y:S01]  /*1b00*/  @!P0 IMAD.MOV.U32 R7, RZ, RZ, -0x80000 ;  /* 0xfff80000ff078424 */ /* 0x000fe200078e00ff */
[----:B------:R-:W-:Y:S06]  /*1b10*/  @!P0 BRA `(.L_x_20) ;  /* 0x00000000004c8947 */ /* 0x000fec0003800000 */
[----:B------:R-:W-:-:S13]  /*1b20*/  ISETP.GT.AND P0, PT, R9, 0x7fefffff, PT ;  /* 0x7fefffff0900780c */ /* 0x000fda0003f04270 */
[----:B------:R-:W-:Y:S05]  /*1b30*/  @P0 BRA `(.L_x_21) ;  /* 0x0000000000400947 */ /* 0x000fea0003800000 */
[----:B------:R-:W-:Y:S01]  /*1b40*/  DMUL R6, R8, 8.11296384146066816958e+31 ;  /* 0x4690000008067828 */ /* 0x000fe20000000000 */
[----:B------:R-:W-:Y:S02]  /*1b50*/  IMAD.MOV.U32 R12, RZ, RZ, 0x0 ;  /* 0x00000000ff0c7424 */ /* 0x000fe400078e00ff */
[----:B------:R-:W-:Y:S02]  /*1b60*/  IMAD.MOV.U32 R8, RZ, RZ, RZ ;  /* 0x000000ffff087224 */ /* 0x000fe400078e00ff */
[----:B------:R-:W-:Y:S01]  /*1b70*/  IMAD.MOV.U32 R13, RZ, RZ, 0x3fd80000 ;  /* 0x3fd80000ff0d7424 */ /* 0x000fe200078e00ff */
[----:B------:R-:W0:Y:S03]  /*1b80*/  MUFU.RSQ64H R9, R7 ;  /* 0x0000000700097308 */ /* 0x000e260000001c00 */
[----:B0-----:R-:W-:-:S08]  /*1b90*/  DMUL R10, R8, R8 ;  /* 0x00000008080a7228 */ /* 0x001fd00000000000 */
[----:B------:R-:W-:-:S08]  /*1ba0*/  DFMA R10, R6, -R10, 1 ;  /* 0x3ff00000060a742b */ /* 0x000fd0000000080a */
[----:B------:R-:W-:Y:S02]  /*1bb0*/  DFMA R12, R10, R12, 0.5 ;  /* 0x3fe000000a0c742b */ /* 0x000fe4000000000c */
[----:B------:R-:W-:-:S08]  /*1bc0*/  DMUL R10, R8, R10 ;  /* 0x0000000a080a7228 */ /* 0x000fd00000000000 */
[----:B------:R-:W-:-:S08]  /*1bd0*/  DFMA R10, R12, R10, R8 ;  /* 0x0000000a0c0a722b */ /* 0x000fd00000000008 */
[----:B------:R-:W-:Y:S02]  /*1be0*/  DMUL R8, R6, R10 ;  /* 0x0000000a06087228 */ /* 0x000fe40000000000 */
[----:B------:R-:W-:-:S06]  /*1bf0*/  VIADD R11, R11, 0xfff00000 ;  /* 0xfff000000b0b7836 */ /* 0x000fcc0000000000 */
[----:B------:R-:W-:-:S08]  /*1c00*/  DFMA R12, R8, -R8, R6 ;  /* 0x80000008080c722b */ /* 0x000fd00000000006 */
[----:B------:R-:W-:-:S10]  /*1c10*/  DFMA R6, R10, R12, R8 ;  /* 0x0000000c0a06722b */ /* 0x000fd40000000008 */
[----:B------:R-:W-:Y:S01]  /*1c20*/  VIADD R7, R7, 0xfcb00000 ;  /* 0xfcb0000007077836 */ /* 0x000fe20000000000 */
[----:B------:R-:W-:Y:S06]  /*1c30*/  BRA `(.L_x_20) ;  /* 0x0000000000047947 */ /* 0x000fec0003800000 */
.L_x_21:
[----:B------:R-:W-:-:S11]  /*1c40*/  DADD R6, R8, R8 ;  /* 0x0000000008067229 */ /* 0x000fd60000000008 */
.L_x_20:
[----:B------:R-:W-:Y:S05]  /*1c50*/  BSYNC.RECONVERGENT B1 ;  /* 0x0000000000017941 */ /* 0x000fea0003800200 */
.L_x_18:
[----:B------:R-:W-:Y:S02]  /*1c60*/  IMAD.MOV.U32 R10, RZ, RZ, R6 ;  /* 0x000000ffff0a7224 */ /* 0x000fe400078e0006 */
[----:B------:R-:W-:Y:S02]  /*1c70*/  IMAD.MOV.U32 R11, RZ, RZ, R7 ;  /* 0x000000ffff0b7224 */ /* 0x000fe400078e0007 */
[----:B------:R-:W-:Y:S02]  /*1c80*/  IMAD.MOV.U32 R6, RZ, RZ, R0 ;  /* 0x000000ffff067224 */ /* 0x000fe400078e0000 */
[----:B------:R-:W-:-:S04]  /*1c90*/  IMAD.MOV.U32 R7, RZ, RZ, 0x0 ;  /* 0x00000000ff077424 */ /* 0x000fc800078e00ff */
[----:B------:R-:W-:Y:S05]  /*1ca0*/  RET.REL.NODEC R6 `(_Z16intensityFeaturePKhPdS1_iii) ;  /* 0xffffffe006d47950 */ /* 0x000fea0003c3ffff */
.L_x_22:
[----:B------:R-:W-:-:S00]  /*1cb0*/  BRA `(.L_x_22) ;  /* 0xfffffffc00fc7947 */ /* 0x000fc0000383ffff */
[----:B------:R-:W-:-:S00]  /*1cc0*/  NOP ;  /* 0x0000000000007918 */ /* 0x000fc00000000000 */
        /* <DEDUP_REMOVED lines=11> */
.L_x_24:


//--------------------- .nv.shared.reserved.0     --------------------------
	.section	.nv.shared.reserved.0,"aw",@nobits
	.weak		__nv_reservedSMEM_offset_0_alias
	.size		__nv_reservedSMEM_offset_0_alias, 0, 64
	.other		__nv_reservedSMEM_offset_0_alias,@"STO_CUDA_RESERVED_SHARED STV_DEFAULT"
__nv_reservedSMEM_offset_0_alias:
	.zero		0
	.zero		64


//--------------------- .nv.constant0._Z16intensityFeaturePKhPdS1_iii --------------------------
	.section	.nv.constant0._Z16intensityFeaturePKhPdS1_iii,"a",@progbits
	.sectionflags	@""
	.align	4
.nv.constant0._Z16intensityFeaturePKhPdS1_iii:
	.zero		932


//--------------------- SYMBOLS --------------------------

	.type		.nv.reservedSmem.offset0,@object
	.size		.nv.reservedSmem.offset0,0x4
